//
// Generated by NVIDIA NVVM Compiler
//
// Compiler Build ID: CL-36424714
// Cuda compilation tools, release 13.0, V13.0.88
// Based on NVVM 20.0.0
//

.version 9.0
.target sm_100
.address_size 64

	// .globl	_Z9matrixMulPKfS0_Pfiiiff
// _ZZ9matrixMulPKfS0_PfiiiffE4subA has been demoted
// _ZZ9matrixMulPKfS0_PfiiiffE4subB has been demoted

.visible .entry _Z9matrixMulPKfS0_Pfiiiff(
	.param .u64 .ptr .align 1 _Z9matrixMulPKfS0_Pfiiiff_param_0,
	.param .u64 .ptr .align 1 _Z9matrixMulPKfS0_Pfiiiff_param_1,
	.param .u64 .ptr .align 1 _Z9matrixMulPKfS0_Pfiiiff_param_2,
	.param .u32 _Z9matrixMulPKfS0_Pfiiiff_param_3,
	.param .u32 _Z9matrixMulPKfS0_Pfiiiff_param_4,
	.param .u32 _Z9matrixMulPKfS0_Pfiiiff_param_5,
	.param .f32 _Z9matrixMulPKfS0_Pfiiiff_param_6,
	.param .f32 _Z9matrixMulPKfS0_Pfiiiff_param_7
)
{
	.reg .pred 	%p<21>;
	.reg .b32 	%r<270>;
	.reg .b32 	%f<1382>;
	.reg .b64 	%rd<206>;
	// demoted variable
	.shared .align 4 .b8 _ZZ9matrixMulPKfS0_PfiiiffE4subA[8192];
	// demoted variable
	.shared .align 4 .b8 _ZZ9matrixMulPKfS0_PfiiiffE4subB[8192];
	ld.param.u64 	%rd24, [_Z9matrixMulPKfS0_Pfiiiff_param_0];
	ld.param.u64 	%rd25, [_Z9matrixMulPKfS0_Pfiiiff_param_1];
	ld.param.u32 	%r25, [_Z9matrixMulPKfS0_Pfiiiff_param_4];
	ld.param.u32 	%r26, [_Z9matrixMulPKfS0_Pfiiiff_param_5];
	ld.param.f32 	%f385, [_Z9matrixMulPKfS0_Pfiiiff_param_6];
	cvta.to.global.u64 	%rd1, %rd24;
	cvta.to.global.u64 	%rd2, %rd25;
	mov.u32 	%r27, %ctaid.x;
	mov.u32 	%r28, %ntid.x;
	mul.lo.s32 	%r29, %r28, %r27;
	shl.b32 	%r1, %r29, 3;
	mov.u32 	%r30, %ctaid.y;
	mov.u32 	%r31, %ntid.y;
	mul.lo.s32 	%r32, %r31, %r30;
	shl.b32 	%r33, %r32, 3;
	mov.u32 	%r2, %tid.x;
	mov.u32 	%r3, %tid.y;
	mad.lo.s32 	%r4, %r2, %r28, %r3;
	shl.b32 	%r5, %r4, 3;
	cvt.u64.u32 	%rd3, %r33;
	mul.lo.s32 	%r34, %r26, %r1;
	cvt.s64.s32 	%rd4, %r34;
	setp.lt.u32 	%p1, %r4, 128;
	shl.b32 	%r35, %r4, 5;
	mov.u32 	%r36, _ZZ9matrixMulPKfS0_PfiiiffE4subA;
	add.s32 	%r6, %r36, %r35;
	mov.u32 	%r37, _ZZ9matrixMulPKfS0_PfiiiffE4subB;
	add.s32 	%r7, %r37, %r35;
	@%p1 bra 	$L__BB0_1;
	bra.uni 	$L__BB0_2;
$L__BB0_1:
	shr.u32 	%r46, %r4, 4;
	and.b32  	%r47, %r5, 120;
	cvt.u64.u32 	%rd32, %r46;
	mul.lo.s32 	%r48, %r47, %r26;
	cvt.s64.s32 	%rd33, %r48;
	add.s64 	%rd34, %rd32, %rd4;
	add.s64 	%rd35, %rd34, %rd33;
	shl.b64 	%rd36, %rd35, 2;
	add.s64 	%rd37, %rd1, %rd36;
	ld.global.f32 	%f388, [%rd37];
	st.shared.f32 	[%r6], %f388;
	bra.uni 	$L__BB0_3;
$L__BB0_2:
	add.s32 	%r38, %r5, -1024;
	shr.s32 	%r39, %r38, 31;
	shr.u32 	%r40, %r39, 25;
	add.s32 	%r41, %r38, %r40;
	and.b32  	%r42, %r41, -128;
	sub.s32 	%r43, %r38, %r42;
	shr.s32 	%r44, %r41, 7;
	mul.lo.s32 	%r45, %r44, %r25;
	cvt.s64.s32 	%rd26, %r45;
	cvt.s64.s32 	%rd27, %r43;
	add.s64 	%rd28, %rd27, %rd3;
	add.s64 	%rd29, %rd28, %rd26;
	shl.b64 	%rd30, %rd29, 2;
	add.s64 	%rd31, %rd2, %rd30;
	ld.global.f32 	%f387, [%rd31];
	st.shared.f32 	[%r7+-4096], %f387;
$L__BB0_3:
	setp.lt.u32 	%p2, %r4, 128;
	@%p2 bra 	$L__BB0_5;
	add.s32 	%r49, %r5, -1023;
	shr.s32 	%r50, %r49, 31;
	shr.u32 	%r51, %r50, 25;
	add.s32 	%r52, %r49, %r51;
	and.b32  	%r53, %r52, -128;
	sub.s32 	%r54, %r49, %r53;
	shr.s32 	%r55, %r52, 7;
	mul.lo.s32 	%r56, %r55, %r25;
	cvt.s64.s32 	%rd38, %r56;
	cvt.s64.s32 	%rd39, %r54;
	add.s64 	%rd40, %rd39, %rd3;
	add.s64 	%rd41, %rd40, %rd38;
	shl.b64 	%rd42, %rd41, 2;
	add.s64 	%rd43, %rd2, %rd42;
	ld.global.f32 	%f389, [%rd43];
	st.shared.f32 	[%r7+-4092], %f389;
	bra.uni 	$L__BB0_6;
$L__BB0_5:
	add.s32 	%r57, %r5, 1;
	shr.u32 	%r58, %r57, 7;
	and.b32  	%r59, %r57, 121;
	cvt.u64.u32 	%rd44, %r58;
	mul.lo.s32 	%r60, %r59, %r26;
	cvt.s64.s32 	%rd45, %r60;
	add.s64 	%rd46, %rd44, %rd4;
	add.s64 	%rd47, %rd46, %rd45;
	shl.b64 	%rd48, %rd47, 2;
	add.s64 	%rd49, %rd1, %rd48;
	ld.global.f32 	%f390, [%rd49];
	st.shared.f32 	[%r6+4], %f390;
$L__BB0_6:
	setp.lt.u32 	%p3, %r4, 128;
	@%p3 bra 	$L__BB0_8;
	add.s32 	%r61, %r5, -1022;
	shr.s32 	%r62, %r61, 31;
	shr.u32 	%r63, %r62, 25;
	add.s32 	%r64, %r61, %r63;
	and.b32  	%r65, %r64, -128;
	sub.s32 	%r66, %r61, %r65;
	shr.s32 	%r67, %r64, 7;
	mul.lo.s32 	%r68, %r67, %r25;
	cvt.s64.s32 	%rd50, %r68;
	cvt.s64.s32 	%rd51, %r66;
	add.s64 	%rd52, %rd51, %rd3;
	add.s64 	%rd53, %rd52, %rd50;
	shl.b64 	%rd54, %rd53, 2;
	add.s64 	%rd55, %rd2, %rd54;
	ld.global.f32 	%f391, [%rd55];
	st.shared.f32 	[%r7+-4088], %f391;
	bra.uni 	$L__BB0_9;
$L__BB0_8:
	add.s32 	%r69, %r5, 2;
	shr.u32 	%r70, %r69, 7;
	and.b32  	%r71, %r69, 122;
	cvt.u64.u32 	%rd56, %r70;
	mul.lo.s32 	%r72, %r71, %r26;
	cvt.s64.s32 	%rd57, %r72;
	add.s64 	%rd58, %rd56, %rd4;
	add.s64 	%rd59, %rd58, %rd57;
	shl.b64 	%rd60, %rd59, 2;
	add.s64 	%rd61, %rd1, %rd60;
	ld.global.f32 	%f392, [%rd61];
	st.shared.f32 	[%r6+8], %f392;
$L__BB0_9:
	setp.lt.u32 	%p4, %r4, 128;
	@%p4 bra 	$L__BB0_11;
	add.s32 	%r73, %r5, -1021;
	shr.s32 	%r74, %r73, 31;
	shr.u32 	%r75, %r74, 25;
	add.s32 	%r76, %r73, %r75;
	and.b32  	%r77, %r76, -128;
	sub.s32 	%r78, %r73, %r77;
	shr.s32 	%r79, %r76, 7;
	mul.lo.s32 	%r80, %r79, %r25;
	cvt.s64.s32 	%rd62, %r80;
	cvt.s64.s32 	%rd63, %r78;
	add.s64 	%rd64, %rd63, %rd3;
	add.s64 	%rd65, %rd64, %rd62;
	shl.b64 	%rd66, %rd65, 2;
	add.s64 	%rd67, %rd2, %rd66;
	ld.global.f32 	%f393, [%rd67];
	st.shared.f32 	[%r7+-4084], %f393;
	bra.uni 	$L__BB0_12;
$L__BB0_11:
	add.s32 	%r81, %r5, 3;
	shr.u32 	%r82, %r81, 7;
	and.b32  	%r83, %r81, 123;
	cvt.u64.u32 	%rd68, %r82;
	mul.lo.s32 	%r84, %r83, %r26;
	cvt.s64.s32 	%rd69, %r84;
	add.s64 	%rd70, %rd68, %rd4;
	add.s64 	%rd71, %rd70, %rd69;
	shl.b64 	%rd72, %rd71, 2;
	add.s64 	%rd73, %rd1, %rd72;
	ld.global.f32 	%f394, [%rd73];
	st.shared.f32 	[%r6+12], %f394;
$L__BB0_12:
	setp.lt.u32 	%p5, %r4, 128;
	@%p5 bra 	$L__BB0_14;
	add.s32 	%r85, %r5, -1020;
	shr.s32 	%r86, %r85, 31;
	shr.u32 	%r87, %r86, 25;
	add.s32 	%r88, %r85, %r87;
	and.b32  	%r89, %r88, -128;
	sub.s32 	%r90, %r85, %r89;
	shr.s32 	%r91, %r88, 7;
	mul.lo.s32 	%r92, %r91, %r25;
	cvt.s64.s32 	%rd74, %r92;
	cvt.s64.s32 	%rd75, %r90;
	add.s64 	%rd76, %rd75, %rd3;
	add.s64 	%rd77, %rd76, %rd74;
	shl.b64 	%rd78, %rd77, 2;
	add.s64 	%rd79, %rd2, %rd78;
	ld.global.f32 	%f395, [%rd79];
	st.shared.f32 	[%r7+-4080], %f395;
	bra.uni 	$L__BB0_15;
$L__BB0_14:
	add.s32 	%r93, %r5, 4;
	shr.u32 	%r94, %r93, 7;
	and.b32  	%r95, %r93, 124;
	cvt.u64.u32 	%rd80, %r94;
	mul.lo.s32 	%r96, %r95, %r26;
	cvt.s64.s32 	%rd81, %r96;
	add.s64 	%rd82, %rd80, %rd4;
	add.s64 	%rd83, %rd82, %rd81;
	shl.b64 	%rd84, %rd83, 2;
	add.s64 	%rd85, %rd1, %rd84;
	ld.global.f32 	%f396, [%rd85];
	st.shared.f32 	[%r6+16], %f396;
$L__BB0_15:
	setp.lt.u32 	%p6, %r4, 128;
	@%p6 bra 	$L__BB0_17;
	add.s32 	%r97, %r5, -1019;
	shr.s32 	%r98, %r97, 31;
	shr.u32 	%r99, %r98, 25;
	add.s32 	%r100, %r97, %r99;
	and.b32  	%r101, %r100, -128;
	sub.s32 	%r102, %r97, %r101;
	shr.s32 	%r103, %r100, 7;
	mul.lo.s32 	%r104, %r103, %r25;
	cvt.s64.s32 	%rd86, %r104;
	cvt.s64.s32 	%rd87, %r102;
	add.s64 	%rd88, %rd87, %rd3;
	add.s64 	%rd89, %rd88, %rd86;
	shl.b64 	%rd90, %rd89, 2;
	add.s64 	%rd91, %rd2, %rd90;
	ld.global.f32 	%f397, [%rd91];
	st.shared.f32 	[%r7+-4076], %f397;
	bra.uni 	$L__BB0_18;
$L__BB0_17:
	add.s32 	%r105, %r5, 5;
	shr.u32 	%r106, %r105, 7;
	and.b32  	%r107, %r105, 125;
	cvt.u64.u32 	%rd92, %r106;
	mul.lo.s32 	%r108, %r107, %r26;
	cvt.s64.s32 	%rd93, %r108;
	add.s64 	%rd94, %rd92, %rd4;
	add.s64 	%rd95, %rd94, %rd93;
	shl.b64 	%rd96, %rd95, 2;
	add.s64 	%rd97, %rd1, %rd96;
	ld.global.f32 	%f398, [%rd97];
	st.shared.f32 	[%r6+20], %f398;
$L__BB0_18:
	setp.lt.u32 	%p7, %r4, 128;
	@%p7 bra 	$L__BB0_20;
	add.s32 	%r109, %r5, -1018;
	shr.s32 	%r110, %r109, 31;
	shr.u32 	%r111, %r110, 25;
	add.s32 	%r112, %r109, %r111;
	and.b32  	%r113, %r112, -128;
	sub.s32 	%r114, %r109, %r113;
	shr.s32 	%r115, %r112, 7;
	mul.lo.s32 	%r116, %r115, %r25;
	cvt.s64.s32 	%rd98, %r116;
	cvt.s64.s32 	%rd99, %r114;
	add.s64 	%rd100, %rd99, %rd3;
	add.s64 	%rd101, %rd100, %rd98;
	shl.b64 	%rd102, %rd101, 2;
	add.s64 	%rd103, %rd2, %rd102;
	ld.global.f32 	%f399, [%rd103];
	st.shared.f32 	[%r7+-4072], %f399;
	bra.uni 	$L__BB0_21;
$L__BB0_20:
	add.s32 	%r117, %r5, 6;
	shr.u32 	%r118, %r117, 7;
	and.b32  	%r119, %r117, 126;
	cvt.u64.u32 	%rd104, %r118;
	mul.lo.s32 	%r120, %r119, %r26;
	cvt.s64.s32 	%rd105, %r120;
	add.s64 	%rd106, %rd104, %rd4;
	add.s64 	%rd107, %rd106, %rd105;
	shl.b64 	%rd108, %rd107, 2;
	add.s64 	%rd109, %rd1, %rd108;
	ld.global.f32 	%f400, [%rd109];
	st.shared.f32 	[%r6+24], %f400;
$L__BB0_21:
	setp.lt.u32 	%p8, %r4, 128;
	@%p8 bra 	$L__BB0_23;
	add.s32 	%r121, %r5, -1017;
	shr.s32 	%r122, %r121, 31;
	shr.u32 	%r123, %r122, 25;
	add.s32 	%r124, %r121, %r123;
	and.b32  	%r125, %r124, -128;
	sub.s32 	%r126, %r121, %r125;
	shr.s32 	%r127, %r124, 7;
	mul.lo.s32 	%r128, %r127, %r25;
	cvt.s64.s32 	%rd110, %r128;
	cvt.s64.s32 	%rd111, %r126;
	add.s64 	%rd112, %rd111, %rd3;
	add.s64 	%rd113, %rd112, %rd110;
	shl.b64 	%rd114, %rd113, 2;
	add.s64 	%rd115, %rd2, %rd114;
	ld.global.f32 	%f401, [%rd115];
	st.shared.f32 	[%r7+-4068], %f401;
	bra.uni 	$L__BB0_24;
$L__BB0_23:
	add.s32 	%r129, %r5, 7;
	shr.u32 	%r130, %r129, 7;
	and.b32  	%r131, %r129, 127;
	cvt.u64.u32 	%rd116, %r130;
	mul.lo.s32 	%r132, %r131, %r26;
	cvt.s64.s32 	%rd117, %r132;
	add.s64 	%rd118, %rd116, %rd4;
	add.s64 	%rd119, %rd118, %rd117;
	shl.b64 	%rd120, %rd119, 2;
	add.s64 	%rd121, %rd1, %rd120;
	ld.global.f32 	%f402, [%rd121];
	st.shared.f32 	[%r6+28], %f402;
$L__BB0_24:
	setp.gt.s32 	%p9, %r26, 8;
	mov.f32 	%f1254, 0f00000000;
	mov.f32 	%f1255, %f1254;
	mov.f32 	%f1256, %f1254;
	mov.f32 	%f1257, %f1254;
	mov.f32 	%f1258, %f1254;
	mov.f32 	%f1259, %f1254;
	mov.f32 	%f1260, %f1254;
	mov.f32 	%f1261, %f1254;
	mov.f32 	%f1262, %f1254;
	mov.f32 	%f1263, %f1254;
	mov.f32 	%f1264, %f1254;
	mov.f32 	%f1265, %f1254;
	mov.f32 	%f1266, %f1254;
	mov.f32 	%f1267, %f1254;
	mov.f32 	%f1268, %f1254;
	mov.f32 	%f1269, %f1254;
	mov.f32 	%f1270, %f1254;
	mov.f32 	%f1271, %f1254;
	mov.f32 	%f1272, %f1254;
	mov.f32 	%f1273, %f1254;
	mov.f32 	%f1274, %f1254;
	mov.f32 	%f1275, %f1254;
	mov.f32 	%f1276, %f1254;
	mov.f32 	%f1277, %f1254;
	mov.f32 	%f1278, %f1254;
	mov.f32 	%f1279, %f1254;
	mov.f32 	%f1280, %f1254;
	mov.f32 	%f1281, %f1254;
	mov.f32 	%f1282, %f1254;
	mov.f32 	%f1283, %f1254;
	mov.f32 	%f1284, %f1254;
	mov.f32 	%f1285, %f1254;
	mov.f32 	%f1286, %f1254;
	mov.f32 	%f1287, %f1254;
	mov.f32 	%f1288, %f1254;
	mov.f32 	%f1289, %f1254;
	mov.f32 	%f1290, %f1254;
	mov.f32 	%f1291, %f1254;
	mov.f32 	%f1292, %f1254;
	mov.f32 	%f1293, %f1254;
	mov.f32 	%f1294, %f1254;
	mov.f32 	%f1295, %f1254;
	mov.f32 	%f1296, %f1254;
	mov.f32 	%f1297, %f1254;
	mov.f32 	%f1298, %f1254;
	mov.f32 	%f1299, %f1254;
	mov.f32 	%f1300, %f1254;
	mov.f32 	%f1301, %f1254;
	mov.f32 	%f1302, %f1254;
	mov.f32 	%f1303, %f1254;
	mov.f32 	%f1304, %f1254;
	mov.f32 	%f1305, %f1254;
	mov.f32 	%f1306, %f1254;
	mov.f32 	%f1307, %f1254;
	mov.f32 	%f1308, %f1254;
	mov.f32 	%f1309, %f1254;
	mov.f32 	%f1310, %f1254;
	mov.f32 	%f1311, %f1254;
	mov.f32 	%f1312, %f1254;
	mov.f32 	%f1313, %f1254;
	mov.f32 	%f1314, %f1254;
	mov.f32 	%f1315, %f1254;
	mov.f32 	%f1316, %f1254;
	mov.f32 	%f1317, %f1254;
	@%p9 bra 	$L__BB0_28;
$L__BB0_25:
	shl.b32 	%r250, %r26, 9;
	not.b32 	%r251, %r250;
	and.b32  	%r252, %r251, 4096;
	shl.b32 	%r253, %r3, 5;
	add.s32 	%r254, %r252, %r253;
	mov.u32 	%r255, _ZZ9matrixMulPKfS0_PfiiiffE4subB;
	add.s32 	%r256, %r254, %r255;
	add.s32 	%r268, %r256, 1024;
	shl.b32 	%r257, %r2, 5;
	add.s32 	%r258, %r252, %r257;
	mov.u32 	%r259, _ZZ9matrixMulPKfS0_PfiiiffE4subA;
	add.s32 	%r9, %r259, %r258;
	mov.b32 	%r269, 1024;
$L__BB0_26:
	.pragma "nounroll";
	ld.shared.f32 	%f677, [%r268+-1024];
	ld.shared.f32 	%f678, [%r268+-1020];
	ld.shared.f32 	%f679, [%r268+-1016];
	ld.shared.f32 	%f680, [%r268+-1012];
	ld.shared.f32 	%f681, [%r268+-1008];
	ld.shared.f32 	%f682, [%r268+-1004];
	ld.shared.f32 	%f683, [%r268+-1000];
	ld.shared.f32 	%f684, [%r268+-996];
	add.s32 	%r260, %r9, %r269;
	ld.shared.f32 	%f685, [%r260+-1024];
	fma.rn.f32 	%f686, %f685, %f677, %f1317;
	fma.rn.f32 	%f687, %f685, %f678, %f1316;
	fma.rn.f32 	%f688, %f685, %f679, %f1315;
	fma.rn.f32 	%f689, %f685, %f680, %f1314;
	fma.rn.f32 	%f690, %f685, %f681, %f1313;
	fma.rn.f32 	%f691, %f685, %f682, %f1312;
	fma.rn.f32 	%f692, %f685, %f683, %f1311;
	fma.rn.f32 	%f693, %f685, %f684, %f1310;
	ld.shared.f32 	%f694, [%r260+-1020];
	fma.rn.f32 	%f695, %f694, %f677, %f1309;
	fma.rn.f32 	%f696, %f694, %f678, %f1308;
	fma.rn.f32 	%f697, %f694, %f679, %f1307;
	fma.rn.f32 	%f698, %f694, %f680, %f1306;
	fma.rn.f32 	%f699, %f694, %f681, %f1305;
	fma.rn.f32 	%f700, %f694, %f682, %f1304;
	fma.rn.f32 	%f701, %f694, %f683, %f1303;
	fma.rn.f32 	%f702, %f694, %f684, %f1302;
	ld.shared.f32 	%f703, [%r260+-1016];
	fma.rn.f32 	%f704, %f703, %f677, %f1301;
	fma.rn.f32 	%f705, %f703, %f678, %f1300;
	fma.rn.f32 	%f706, %f703, %f679, %f1299;
	fma.rn.f32 	%f707, %f703, %f680, %f1298;
	fma.rn.f32 	%f708, %f703, %f681, %f1297;
	fma.rn.f32 	%f709, %f703, %f682, %f1296;
	fma.rn.f32 	%f710, %f703, %f683, %f1295;
	fma.rn.f32 	%f711, %f703, %f684, %f1294;
	ld.shared.f32 	%f712, [%r260+-1012];
	fma.rn.f32 	%f713, %f712, %f677, %f1293;
	fma.rn.f32 	%f714, %f712, %f678, %f1292;
	fma.rn.f32 	%f715, %f712, %f679, %f1291;
	fma.rn.f32 	%f716, %f712, %f680, %f1290;
	fma.rn.f32 	%f717, %f712, %f681, %f1289;
	fma.rn.f32 	%f718, %f712, %f682, %f1288;
	fma.rn.f32 	%f719, %f712, %f683, %f1287;
	fma.rn.f32 	%f720, %f712, %f684, %f1286;
	ld.shared.f32 	%f721, [%r260+-1008];
	fma.rn.f32 	%f722, %f721, %f677, %f1285;
	fma.rn.f32 	%f723, %f721, %f678, %f1284;
	fma.rn.f32 	%f724, %f721, %f679, %f1283;
	fma.rn.f32 	%f725, %f721, %f680, %f1282;
	fma.rn.f32 	%f726, %f721, %f681, %f1281;
	fma.rn.f32 	%f727, %f721, %f682, %f1280;
	fma.rn.f32 	%f728, %f721, %f683, %f1279;
	fma.rn.f32 	%f729, %f721, %f684, %f1278;
	ld.shared.f32 	%f730, [%r260+-1004];
	fma.rn.f32 	%f731, %f730, %f677, %f1277;
	fma.rn.f32 	%f732, %f730, %f678, %f1276;
	fma.rn.f32 	%f733, %f730, %f679, %f1275;
	fma.rn.f32 	%f734, %f730, %f680, %f1274;
	fma.rn.f32 	%f735, %f730, %f681, %f1273;
	fma.rn.f32 	%f736, %f730, %f682, %f1272;
	fma.rn.f32 	%f737, %f730, %f683, %f1271;
	fma.rn.f32 	%f738, %f730, %f684, %f1270;
	ld.shared.f32 	%f739, [%r260+-1000];
	fma.rn.f32 	%f740, %f739, %f677, %f1269;
	fma.rn.f32 	%f741, %f739, %f678, %f1268;
	fma.rn.f32 	%f742, %f739, %f679, %f1267;
	fma.rn.f32 	%f743, %f739, %f680, %f1266;
	fma.rn.f32 	%f744, %f739, %f681, %f1265;
	fma.rn.f32 	%f745, %f739, %f682, %f1264;
	fma.rn.f32 	%f746, %f739, %f683, %f1263;
	fma.rn.f32 	%f747, %f739, %f684, %f1262;
	ld.shared.f32 	%f748, [%r260+-996];
	fma.rn.f32 	%f749, %f748, %f677, %f1261;
	fma.rn.f32 	%f750, %f748, %f678, %f1260;
	fma.rn.f32 	%f751, %f748, %f679, %f1259;
	fma.rn.f32 	%f752, %f748, %f680, %f1258;
	fma.rn.f32 	%f753, %f748, %f681, %f1257;
	fma.rn.f32 	%f754, %f748, %f682, %f1256;
	fma.rn.f32 	%f755, %f748, %f683, %f1255;
	fma.rn.f32 	%f756, %f748, %f684, %f1254;
	ld.shared.f32 	%f757, [%r268+-512];
	ld.shared.f32 	%f758, [%r268+-508];
	ld.shared.f32 	%f759, [%r268+-504];
	ld.shared.f32 	%f760, [%r268+-500];
	ld.shared.f32 	%f761, [%r268+-496];
	ld.shared.f32 	%f762, [%r268+-492];
	ld.shared.f32 	%f763, [%r268+-488];
	ld.shared.f32 	%f764, [%r268+-484];
	ld.shared.f32 	%f765, [%r260+-512];
	fma.rn.f32 	%f766, %f765, %f757, %f686;
	fma.rn.f32 	%f767, %f765, %f758, %f687;
	fma.rn.f32 	%f768, %f765, %f759, %f688;
	fma.rn.f32 	%f769, %f765, %f760, %f689;
	fma.rn.f32 	%f770, %f765, %f761, %f690;
	fma.rn.f32 	%f771, %f765, %f762, %f691;
	fma.rn.f32 	%f772, %f765, %f763, %f692;
	fma.rn.f32 	%f773, %f765, %f764, %f693;
	ld.shared.f32 	%f774, [%r260+-508];
	fma.rn.f32 	%f775, %f774, %f757, %f695;
	fma.rn.f32 	%f776, %f774, %f758, %f696;
	fma.rn.f32 	%f777, %f774, %f759, %f697;
	fma.rn.f32 	%f778, %f774, %f760, %f698;
	fma.rn.f32 	%f779, %f774, %f761, %f699;
	fma.rn.f32 	%f780, %f774, %f762, %f700;
	fma.rn.f32 	%f781, %f774, %f763, %f701;
	fma.rn.f32 	%f782, %f774, %f764, %f702;
	ld.shared.f32 	%f783, [%r260+-504];
	fma.rn.f32 	%f784, %f783, %f757, %f704;
	fma.rn.f32 	%f785, %f783, %f758, %f705;
	fma.rn.f32 	%f786, %f783, %f759, %f706;
	fma.rn.f32 	%f787, %f783, %f760, %f707;
	fma.rn.f32 	%f788, %f783, %f761, %f708;
	fma.rn.f32 	%f789, %f783, %f762, %f709;
	fma.rn.f32 	%f790, %f783, %f763, %f710;
	fma.rn.f32 	%f791, %f783, %f764, %f711;
	ld.shared.f32 	%f792, [%r260+-500];
	fma.rn.f32 	%f793, %f792, %f757, %f713;
	fma.rn.f32 	%f794, %f792, %f758, %f714;
	fma.rn.f32 	%f795, %f792, %f759, %f715;
	fma.rn.f32 	%f796, %f792, %f760, %f716;
	fma.rn.f32 	%f797, %f792, %f761, %f717;
	fma.rn.f32 	%f798, %f792, %f762, %f718;
	fma.rn.f32 	%f799, %f792, %f763, %f719;
	fma.rn.f32 	%f800, %f792, %f764, %f720;
	ld.shared.f32 	%f801, [%r260+-496];
	fma.rn.f32 	%f802, %f801, %f757, %f722;
	fma.rn.f32 	%f803, %f801, %f758, %f723;
	fma.rn.f32 	%f804, %f801, %f759, %f724;
	fma.rn.f32 	%f805, %f801, %f760, %f725;
	fma.rn.f32 	%f806, %f801, %f761, %f726;
	fma.rn.f32 	%f807, %f801, %f762, %f727;
	fma.rn.f32 	%f808, %f801, %f763, %f728;
	fma.rn.f32 	%f809, %f801, %f764, %f729;
	ld.shared.f32 	%f810, [%r260+-492];
	fma.rn.f32 	%f811, %f810, %f757, %f731;
	fma.rn.f32 	%f812, %f810, %f758, %f732;
	fma.rn.f32 	%f813, %f810, %f759, %f733;
	fma.rn.f32 	%f814, %f810, %f760, %f734;
	fma.rn.f32 	%f815, %f810, %f761, %f735;
	fma.rn.f32 	%f816, %f810, %f762, %f736;
	fma.rn.f32 	%f817, %f810, %f763, %f737;
	fma.rn.f32 	%f818, %f810, %f764, %f738;
	ld.shared.f32 	%f819, [%r260+-488];
	fma.rn.f32 	%f820, %f819, %f757, %f740;
	fma.rn.f32 	%f821, %f819, %f758, %f741;
	fma.rn.f32 	%f822, %f819, %f759, %f742;
	fma.rn.f32 	%f823, %f819, %f760, %f743;
	fma.rn.f32 	%f824, %f819, %f761, %f744;
	fma.rn.f32 	%f825, %f819, %f762, %f745;
	fma.rn.f32 	%f826, %f819, %f763, %f746;
	fma.rn.f32 	%f827, %f819, %f764, %f747;
	ld.shared.f32 	%f828, [%r260+-484];
	fma.rn.f32 	%f829, %f828, %f757, %f749;
	fma.rn.f32 	%f830, %f828, %f758, %f750;
	fma.rn.f32 	%f831, %f828, %f759, %f751;
	fma.rn.f32 	%f832, %f828, %f760, %f752;
	fma.rn.f32 	%f833, %f828, %f761, %f753;
	fma.rn.f32 	%f834, %f828, %f762, %f754;
	fma.rn.f32 	%f835, %f828, %f763, %f755;
	fma.rn.f32 	%f836, %f828, %f764, %f756;
	ld.shared.f32 	%f837, [%r268];
	ld.shared.f32 	%f838, [%r268+4];
	ld.shared.f32 	%f839, [%r268+8];
	ld.shared.f32 	%f840, [%r268+12];
	ld.shared.f32 	%f841, [%r268+16];
	ld.shared.f32 	%f842, [%r268+20];
	ld.shared.f32 	%f843, [%r268+24];
	ld.shared.f32 	%f844, [%r268+28];
	ld.shared.f32 	%f845, [%r260];
	fma.rn.f32 	%f846, %f845, %f837, %f766;
	fma.rn.f32 	%f847, %f845, %f838, %f767;
	fma.rn.f32 	%f848, %f845, %f839, %f768;
	fma.rn.f32 	%f849, %f845, %f840, %f769;
	fma.rn.f32 	%f850, %f845, %f841, %f770;
	fma.rn.f32 	%f851, %f845, %f842, %f771;
	fma.rn.f32 	%f852, %f845, %f843, %f772;
	fma.rn.f32 	%f853, %f845, %f844, %f773;
	ld.shared.f32 	%f854, [%r260+4];
	fma.rn.f32 	%f855, %f854, %f837, %f775;
	fma.rn.f32 	%f856, %f854, %f838, %f776;
	fma.rn.f32 	%f857, %f854, %f839, %f777;
	fma.rn.f32 	%f858, %f854, %f840, %f778;
	fma.rn.f32 	%f859, %f854, %f841, %f779;
	fma.rn.f32 	%f860, %f854, %f842, %f780;
	fma.rn.f32 	%f861, %f854, %f843, %f781;
	fma.rn.f32 	%f862, %f854, %f844, %f782;
	ld.shared.f32 	%f863, [%r260+8];
	fma.rn.f32 	%f864, %f863, %f837, %f784;
	fma.rn.f32 	%f865, %f863, %f838, %f785;
	fma.rn.f32 	%f866, %f863, %f839, %f786;
	fma.rn.f32 	%f867, %f863, %f840, %f787;
	fma.rn.f32 	%f868, %f863, %f841, %f788;
	fma.rn.f32 	%f869, %f863, %f842, %f789;
	fma.rn.f32 	%f870, %f863, %f843, %f790;
	fma.rn.f32 	%f871, %f863, %f844, %f791;
	ld.shared.f32 	%f872, [%r260+12];
	fma.rn.f32 	%f873, %f872, %f837, %f793;
	fma.rn.f32 	%f874, %f872, %f838, %f794;
	fma.rn.f32 	%f875, %f872, %f839, %f795;
	fma.rn.f32 	%f876, %f872, %f840, %f796;
	fma.rn.f32 	%f877, %f872, %f841, %f797;
	fma.rn.f32 	%f878, %f872, %f842, %f798;
	fma.rn.f32 	%f879, %f872, %f843, %f799;
	fma.rn.f32 	%f880, %f872, %f844, %f800;
	ld.shared.f32 	%f881, [%r260+16];
	fma.rn.f32 	%f882, %f881, %f837, %f802;
	fma.rn.f32 	%f883, %f881, %f838, %f803;
	fma.rn.f32 	%f884, %f881, %f839, %f804;
	fma.rn.f32 	%f885, %f881, %f840, %f805;
	fma.rn.f32 	%f886, %f881, %f841, %f806;
	fma.rn.f32 	%f887, %f881, %f842, %f807;
	fma.rn.f32 	%f888, %f881, %f843, %f808;
	fma.rn.f32 	%f889, %f881, %f844, %f809;
	ld.shared.f32 	%f890, [%r260+20];
	fma.rn.f32 	%f891, %f890, %f837, %f811;
	fma.rn.f32 	%f892, %f890, %f838, %f812;
	fma.rn.f32 	%f893, %f890, %f839, %f813;
	fma.rn.f32 	%f894, %f890, %f840, %f814;
	fma.rn.f32 	%f895, %f890, %f841, %f815;
	fma.rn.f32 	%f896, %f890, %f842, %f816;
	fma.rn.f32 	%f897, %f890, %f843, %f817;
	fma.rn.f32 	%f898, %f890, %f844, %f818;
	ld.shared.f32 	%f899, [%r260+24];
	fma.rn.f32 	%f900, %f899, %f837, %f820;
	fma.rn.f32 	%f901, %f899, %f838, %f821;
	fma.rn.f32 	%f902, %f899, %f839, %f822;
	fma.rn.f32 	%f903, %f899, %f840, %f823;
	fma.rn.f32 	%f904, %f899, %f841, %f824;
	fma.rn.f32 	%f905, %f899, %f842, %f825;
	fma.rn.f32 	%f906, %f899, %f843, %f826;
	fma.rn.f32 	%f907, %f899, %f844, %f827;
	ld.shared.f32 	%f908, [%r260+28];
	fma.rn.f32 	%f909, %f908, %f837, %f829;
	fma.rn.f32 	%f910, %f908, %f838, %f830;
	fma.rn.f32 	%f911, %f908, %f839, %f831;
	fma.rn.f32 	%f912, %f908, %f840, %f832;
	fma.rn.f32 	%f913, %f908, %f841, %f833;
	fma.rn.f32 	%f914, %f908, %f842, %f834;
	fma.rn.f32 	%f915, %f908, %f843, %f835;
	fma.rn.f32 	%f916, %f908, %f844, %f836;
	ld.shared.f32 	%f917, [%r268+512];
	ld.shared.f32 	%f918, [%r268+516];
	ld.shared.f32 	%f919, [%r268+520];
	ld.shared.f32 	%f920, [%r268+524];
	ld.shared.f32 	%f921, [%r268+528];
	ld.shared.f32 	%f922, [%r268+532];
	ld.shared.f32 	%f923, [%r268+536];
	ld.shared.f32 	%f924, [%r268+540];
	ld.shared.f32 	%f925, [%r260+512];
	fma.rn.f32 	%f1317, %f925, %f917, %f846;
	fma.rn.f32 	%f1316, %f925, %f918, %f847;
	fma.rn.f32 	%f1315, %f925, %f919, %f848;
	fma.rn.f32 	%f1314, %f925, %f920, %f849;
	fma.rn.f32 	%f1313, %f925, %f921, %f850;
	fma.rn.f32 	%f1312, %f925, %f922, %f851;
	fma.rn.f32 	%f1311, %f925, %f923, %f852;
	fma.rn.f32 	%f1310, %f925, %f924, %f853;
	ld.shared.f32 	%f926, [%r260+516];
	fma.rn.f32 	%f1309, %f926, %f917, %f855;
	fma.rn.f32 	%f1308, %f926, %f918, %f856;
	fma.rn.f32 	%f1307, %f926, %f919, %f857;
	fma.rn.f32 	%f1306, %f926, %f920, %f858;
	fma.rn.f32 	%f1305, %f926, %f921, %f859;
	fma.rn.f32 	%f1304, %f926, %f922, %f860;
	fma.rn.f32 	%f1303, %f926, %f923, %f861;
	fma.rn.f32 	%f1302, %f926, %f924, %f862;
	ld.shared.f32 	%f927, [%r260+520];
	fma.rn.f32 	%f1301, %f927, %f917, %f864;
	fma.rn.f32 	%f1300, %f927, %f918, %f865;
	fma.rn.f32 	%f1299, %f927, %f919, %f866;
	fma.rn.f32 	%f1298, %f927, %f920, %f867;
	fma.rn.f32 	%f1297, %f927, %f921, %f868;
	fma.rn.f32 	%f1296, %f927, %f922, %f869;
	fma.rn.f32 	%f1295, %f927, %f923, %f870;
	fma.rn.f32 	%f1294, %f927, %f924, %f871;
	ld.shared.f32 	%f928, [%r260+524];
	fma.rn.f32 	%f1293, %f928, %f917, %f873;
	fma.rn.f32 	%f1292, %f928, %f918, %f874;
	fma.rn.f32 	%f1291, %f928, %f919, %f875;
	fma.rn.f32 	%f1290, %f928, %f920, %f876;
	fma.rn.f32 	%f1289, %f928, %f921, %f877;
	fma.rn.f32 	%f1288, %f928, %f922, %f878;
	fma.rn.f32 	%f1287, %f928, %f923, %f879;
	fma.rn.f32 	%f1286, %f928, %f924, %f880;
	ld.shared.f32 	%f929, [%r260+528];
	fma.rn.f32 	%f1285, %f929, %f917, %f882;
	fma.rn.f32 	%f1284, %f929, %f918, %f883;
	fma.rn.f32 	%f1283, %f929, %f919, %f884;
	fma.rn.f32 	%f1282, %f929, %f920, %f885;
	fma.rn.f32 	%f1281, %f929, %f921, %f886;
	fma.rn.f32 	%f1280, %f929, %f922, %f887;
	fma.rn.f32 	%f1279, %f929, %f923, %f888;
	fma.rn.f32 	%f1278, %f929, %f924, %f889;
	ld.shared.f32 	%f930, [%r260+532];
	fma.rn.f32 	%f1277, %f930, %f917, %f891;
	fma.rn.f32 	%f1276, %f930, %f918, %f892;
	fma.rn.f32 	%f1275, %f930, %f919, %f893;
	fma.rn.f32 	%f1274, %f930, %f920, %f894;
	fma.rn.f32 	%f1273, %f930, %f921, %f895;
	fma.rn.f32 	%f1272, %f930, %f922, %f896;
	fma.rn.f32 	%f1271, %f930, %f923, %f897;
	fma.rn.f32 	%f1270, %f930, %f924, %f898;
	ld.shared.f32 	%f931, [%r260+536];
	fma.rn.f32 	%f1269, %f931, %f917, %f900;
	fma.rn.f32 	%f1268, %f931, %f918, %f901;
	fma.rn.f32 	%f1267, %f931, %f919, %f902;
	fma.rn.f32 	%f1266, %f931, %f920, %f903;
	fma.rn.f32 	%f1265, %f931, %f921, %f904;
	fma.rn.f32 	%f1264, %f931, %f922, %f905;
	fma.rn.f32 	%f1263, %f931, %f923, %f906;
	fma.rn.f32 	%f1262, %f931, %f924, %f907;
	ld.shared.f32 	%f932, [%r260+540];
	fma.rn.f32 	%f1261, %f932, %f917, %f909;
	fma.rn.f32 	%f1260, %f932, %f918, %f910;
	fma.rn.f32 	%f1259, %f932, %f919, %f911;
	fma.rn.f32 	%f1258, %f932, %f920, %f912;
	fma.rn.f32 	%f1257, %f932, %f921, %f913;
	fma.rn.f32 	%f1256, %f932, %f922, %f914;
	fma.rn.f32 	%f1255, %f932, %f923, %f915;
	fma.rn.f32 	%f1254, %f932, %f924, %f916;
	add.s32 	%r269, %r269, 2048;
	add.s32 	%r268, %r268, 2048;
	setp.ne.s32 	%p20, %r269, 5120;
	@%p20 bra 	$L__BB0_26;
	ld.param.f32 	%f1125, [_Z9matrixMulPKfS0_Pfiiiff_param_7];
	ld.param.u64 	%rd205, [_Z9matrixMulPKfS0_Pfiiiff_param_2];
	cvt.u32.u64 	%r261, %rd3;
	cvta.to.global.u64 	%rd188, %rd205;
	cvt.s64.s32 	%rd189, %r1;
	shl.b32 	%r262, %r2, 3;
	cvt.u64.u32 	%rd190, %r262;
	add.s64 	%rd191, %rd189, %rd190;
	cvt.s64.s32 	%rd192, %r25;
	shl.b32 	%r263, %r3, 3;
	add.s32 	%r264, %r261, %r263;
	cvt.u64.u32 	%rd193, %r264;
	mad.lo.s64 	%rd194, %rd191, %rd192, %rd193;
	shl.b64 	%rd195, %rd194, 2;
	add.s64 	%rd196, %rd188, %rd195;
	ld.global.f32 	%f933, [%rd196];
	mul.f32 	%f934, %f385, %f1317;
	fma.rn.f32 	%f935, %f1125, %f933, %f934;
	st.global.f32 	[%rd196], %f935;
	ld.global.f32 	%f936, [%rd196+4];
	mul.f32 	%f937, %f385, %f1316;
	fma.rn.f32 	%f938, %f1125, %f936, %f937;
	st.global.f32 	[%rd196+4], %f938;
	ld.global.f32 	%f939, [%rd196+8];
	mul.f32 	%f940, %f385, %f1315;
	fma.rn.f32 	%f941, %f1125, %f939, %f940;
	st.global.f32 	[%rd196+8], %f941;
	ld.global.f32 	%f942, [%rd196+12];
	mul.f32 	%f943, %f385, %f1314;
	fma.rn.f32 	%f944, %f1125, %f942, %f943;
	st.global.f32 	[%rd196+12], %f944;
	ld.global.f32 	%f945, [%rd196+16];
	mul.f32 	%f946, %f385, %f1313;
	fma.rn.f32 	%f947, %f1125, %f945, %f946;
	st.global.f32 	[%rd196+16], %f947;
	ld.global.f32 	%f948, [%rd196+20];
	mul.f32 	%f949, %f385, %f1312;
	fma.rn.f32 	%f950, %f1125, %f948, %f949;
	st.global.f32 	[%rd196+20], %f950;
	ld.global.f32 	%f951, [%rd196+24];
	mul.f32 	%f952, %f385, %f1311;
	fma.rn.f32 	%f953, %f1125, %f951, %f952;
	st.global.f32 	[%rd196+24], %f953;
	ld.global.f32 	%f954, [%rd196+28];
	mul.f32 	%f955, %f385, %f1310;
	fma.rn.f32 	%f956, %f1125, %f954, %f955;
	st.global.f32 	[%rd196+28], %f956;
	mul.wide.s32 	%rd197, %r25, 4;
	add.s64 	%rd198, %rd196, %rd197;
	ld.global.f32 	%f957, [%rd198];
	mul.f32 	%f958, %f385, %f1309;
	fma.rn.f32 	%f959, %f1125, %f957, %f958;
	st.global.f32 	[%rd198], %f959;
	ld.global.f32 	%f960, [%rd198+4];
	mul.f32 	%f961, %f385, %f1308;
	fma.rn.f32 	%f962, %f1125, %f960, %f961;
	st.global.f32 	[%rd198+4], %f962;
	ld.global.f32 	%f963, [%rd198+8];
	mul.f32 	%f964, %f385, %f1307;
	fma.rn.f32 	%f965, %f1125, %f963, %f964;
	st.global.f32 	[%rd198+8], %f965;
	ld.global.f32 	%f966, [%rd198+12];
	mul.f32 	%f967, %f385, %f1306;
	fma.rn.f32 	%f968, %f1125, %f966, %f967;
	st.global.f32 	[%rd198+12], %f968;
	ld.global.f32 	%f969, [%rd198+16];
	mul.f32 	%f970, %f385, %f1305;
	fma.rn.f32 	%f971, %f1125, %f969, %f970;
	st.global.f32 	[%rd198+16], %f971;
	ld.global.f32 	%f972, [%rd198+20];
	mul.f32 	%f973, %f385, %f1304;
	fma.rn.f32 	%f974, %f1125, %f972, %f973;
	st.global.f32 	[%rd198+20], %f974;
	ld.global.f32 	%f975, [%rd198+24];
	mul.f32 	%f976, %f385, %f1303;
	fma.rn.f32 	%f977, %f1125, %f975, %f976;
	st.global.f32 	[%rd198+24], %f977;
	ld.global.f32 	%f978, [%rd198+28];
	mul.f32 	%f979, %f385, %f1302;
	fma.rn.f32 	%f980, %f1125, %f978, %f979;
	st.global.f32 	[%rd198+28], %f980;
	add.s64 	%rd199, %rd198, %rd197;
	ld.global.f32 	%f981, [%rd199];
	mul.f32 	%f982, %f385, %f1301;
	fma.rn.f32 	%f983, %f1125, %f981, %f982;
	st.global.f32 	[%rd199], %f983;
	ld.global.f32 	%f984, [%rd199+4];
	mul.f32 	%f985, %f385, %f1300;
	fma.rn.f32 	%f986, %f1125, %f984, %f985;
	st.global.f32 	[%rd199+4], %f986;
	ld.global.f32 	%f987, [%rd199+8];
	mul.f32 	%f988, %f385, %f1299;
	fma.rn.f32 	%f989, %f1125, %f987, %f988;
	st.global.f32 	[%rd199+8], %f989;
	ld.global.f32 	%f990, [%rd199+12];
	mul.f32 	%f991, %f385, %f1298;
	fma.rn.f32 	%f992, %f1125, %f990, %f991;
	st.global.f32 	[%rd199+12], %f992;
	ld.global.f32 	%f993, [%rd199+16];
	mul.f32 	%f994, %f385, %f1297;
	fma.rn.f32 	%f995, %f1125, %f993, %f994;
	st.global.f32 	[%rd199+16], %f995;
	ld.global.f32 	%f996, [%rd199+20];
	mul.f32 	%f997, %f385, %f1296;
	fma.rn.f32 	%f998, %f1125, %f996, %f997;
	st.global.f32 	[%rd199+20], %f998;
	ld.global.f32 	%f999, [%rd199+24];
	mul.f32 	%f1000, %f385, %f1295;
	fma.rn.f32 	%f1001, %f1125, %f999, %f1000;
	st.global.f32 	[%rd199+24], %f1001;
	ld.global.f32 	%f1002, [%rd199+28];
	mul.f32 	%f1003, %f385, %f1294;
	fma.rn.f32 	%f1004, %f1125, %f1002, %f1003;
	st.global.f32 	[%rd199+28], %f1004;
	add.s64 	%rd200, %rd199, %rd197;
	ld.global.f32 	%f1005, [%rd200];
	mul.f32 	%f1006, %f385, %f1293;
	fma.rn.f32 	%f1007, %f1125, %f1005, %f1006;
	st.global.f32 	[%rd200], %f1007;
	ld.global.f32 	%f1008, [%rd200+4];
	mul.f32 	%f1009, %f385, %f1292;
	fma.rn.f32 	%f1010, %f1125, %f1008, %f1009;
	st.global.f32 	[%rd200+4], %f1010;
	ld.global.f32 	%f1011, [%rd200+8];
	mul.f32 	%f1012, %f385, %f1291;
	fma.rn.f32 	%f1013, %f1125, %f1011, %f1012;
	st.global.f32 	[%rd200+8], %f1013;
	ld.global.f32 	%f1014, [%rd200+12];
	mul.f32 	%f1015, %f385, %f1290;
	fma.rn.f32 	%f1016, %f1125, %f1014, %f1015;
	st.global.f32 	[%rd200+12], %f1016;
	ld.global.f32 	%f1017, [%rd200+16];
	mul.f32 	%f1018, %f385, %f1289;
	fma.rn.f32 	%f1019, %f1125, %f1017, %f1018;
	st.global.f32 	[%rd200+16], %f1019;
	ld.global.f32 	%f1020, [%rd200+20];
	mul.f32 	%f1021, %f385, %f1288;
	fma.rn.f32 	%f1022, %f1125, %f1020, %f1021;
	st.global.f32 	[%rd200+20], %f1022;
	ld.global.f32 	%f1023, [%rd200+24];
	mul.f32 	%f1024, %f385, %f1287;
	fma.rn.f32 	%f1025, %f1125, %f1023, %f1024;
	st.global.f32 	[%rd200+24], %f1025;
	ld.global.f32 	%f1026, [%rd200+28];
	mul.f32 	%f1027, %f385, %f1286;
	fma.rn.f32 	%f1028, %f1125, %f1026, %f1027;
	st.global.f32 	[%rd200+28], %f1028;
	add.s64 	%rd201, %rd200, %rd197;
	ld.global.f32 	%f1029, [%rd201];
	mul.f32 	%f1030, %f385, %f1285;
	fma.rn.f32 	%f1031, %f1125, %f1029, %f1030;
	st.global.f32 	[%rd201], %f1031;
	ld.global.f32 	%f1032, [%rd201+4];
	mul.f32 	%f1033, %f385, %f1284;
	fma.rn.f32 	%f1034, %f1125, %f1032, %f1033;
	st.global.f32 	[%rd201+4], %f1034;
	ld.global.f32 	%f1035, [%rd201+8];
	mul.f32 	%f1036, %f385, %f1283;
	fma.rn.f32 	%f1037, %f1125, %f1035, %f1036;
	st.global.f32 	[%rd201+8], %f1037;
	ld.global.f32 	%f1038, [%rd201+12];
	mul.f32 	%f1039, %f385, %f1282;
	fma.rn.f32 	%f1040, %f1125, %f1038, %f1039;
	st.global.f32 	[%rd201+12], %f1040;
	ld.global.f32 	%f1041, [%rd201+16];
	mul.f32 	%f1042, %f385, %f1281;
	fma.rn.f32 	%f1043, %f1125, %f1041, %f1042;
	st.global.f32 	[%rd201+16], %f1043;
	ld.global.f32 	%f1044, [%rd201+20];
	mul.f32 	%f1045, %f385, %f1280;
	fma.rn.f32 	%f1046, %f1125, %f1044, %f1045;
	st.global.f32 	[%rd201+20], %f1046;
	ld.global.f32 	%f1047, [%rd201+24];
	mul.f32 	%f1048, %f385, %f1279;
	fma.rn.f32 	%f1049, %f1125, %f1047, %f1048;
	st.global.f32 	[%rd201+24], %f1049;
	ld.global.f32 	%f1050, [%rd201+28];
	mul.f32 	%f1051, %f385, %f1278;
	fma.rn.f32 	%f1052, %f1125, %f1050, %f1051;
	st.global.f32 	[%rd201+28], %f1052;
	add.s64 	%rd202, %rd201, %rd197;
	ld.global.f32 	%f1053, [%rd202];
	mul.f32 	%f1054, %f385, %f1277;
	fma.rn.f32 	%f1055, %f1125, %f1053, %f1054;
	st.global.f32 	[%rd202], %f1055;
	ld.global.f32 	%f1056, [%rd202+4];
	mul.f32 	%f1057, %f385, %f1276;
	fma.rn.f32 	%f1058, %f1125, %f1056, %f1057;
	st.global.f32 	[%rd202+4], %f1058;
	ld.global.f32 	%f1059, [%rd202+8];
	mul.f32 	%f1060, %f385, %f1275;
	fma.rn.f32 	%f1061, %f1125, %f1059, %f1060;
	st.global.f32 	[%rd202+8], %f1061;
	ld.global.f32 	%f1062, [%rd202+12];
	mul.f32 	%f1063, %f385, %f1274;
	fma.rn.f32 	%f1064, %f1125, %f1062, %f1063;
	st.global.f32 	[%rd202+12], %f1064;
	ld.global.f32 	%f1065, [%rd202+16];
	mul.f32 	%f1066, %f385, %f1273;
	fma.rn.f32 	%f1067, %f1125, %f1065, %f1066;
	st.global.f32 	[%rd202+16], %f1067;
	ld.global.f32 	%f1068, [%rd202+20];
	mul.f32 	%f1069, %f385, %f1272;
	fma.rn.f32 	%f1070, %f1125, %f1068, %f1069;
	st.global.f32 	[%rd202+20], %f1070;
	ld.global.f32 	%f1071, [%rd202+24];
	mul.f32 	%f1072, %f385, %f1271;
	fma.rn.f32 	%f1073, %f1125, %f1071, %f1072;
	st.global.f32 	[%rd202+24], %f1073;
	ld.global.f32 	%f1074, [%rd202+28];
	mul.f32 	%f1075, %f385, %f1270;
	fma.rn.f32 	%f1076, %f1125, %f1074, %f1075;
	st.global.f32 	[%rd202+28], %f1076;
	add.s64 	%rd203, %rd202, %rd197;
	ld.global.f32 	%f1077, [%rd203];
	mul.f32 	%f1078, %f385, %f1269;
	fma.rn.f32 	%f1079, %f1125, %f1077, %f1078;
	st.global.f32 	[%rd203], %f1079;
	ld.global.f32 	%f1080, [%rd203+4];
	mul.f32 	%f1081, %f385, %f1268;
	fma.rn.f32 	%f1082, %f1125, %f1080, %f1081;
	st.global.f32 	[%rd203+4], %f1082;
	ld.global.f32 	%f1083, [%rd203+8];
	mul.f32 	%f1084, %f385, %f1267;
	fma.rn.f32 	%f1085, %f1125, %f1083, %f1084;
	st.global.f32 	[%rd203+8], %f1085;
	ld.global.f32 	%f1086, [%rd203+12];
	mul.f32 	%f1087, %f385, %f1266;
	fma.rn.f32 	%f1088, %f1125, %f1086, %f1087;
	st.global.f32 	[%rd203+12], %f1088;
	ld.global.f32 	%f1089, [%rd203+16];
	mul.f32 	%f1090, %f385, %f1265;
	fma.rn.f32 	%f1091, %f1125, %f1089, %f1090;
	st.global.f32 	[%rd203+16], %f1091;
	ld.global.f32 	%f1092, [%rd203+20];
	mul.f32 	%f1093, %f385, %f1264;
	fma.rn.f32 	%f1094, %f1125, %f1092, %f1093;
	st.global.f32 	[%rd203+20], %f1094;
	ld.global.f32 	%f1095, [%rd203+24];
	mul.f32 	%f1096, %f385, %f1263;
	fma.rn.f32 	%f1097, %f1125, %f1095, %f1096;
	st.global.f32 	[%rd203+24], %f1097;
	ld.global.f32 	%f1098, [%rd203+28];
	mul.f32 	%f1099, %f385, %f1262;
	fma.rn.f32 	%f1100, %f1125, %f1098, %f1099;
	st.global.f32 	[%rd203+28], %f1100;
	add.s64 	%rd204, %rd203, %rd197;
	ld.global.f32 	%f1101, [%rd204];
	mul.f32 	%f1102, %f385, %f1261;
	fma.rn.f32 	%f1103, %f1125, %f1101, %f1102;
	st.global.f32 	[%rd204], %f1103;
	ld.global.f32 	%f1104, [%rd204+4];
	mul.f32 	%f1105, %f385, %f1260;
	fma.rn.f32 	%f1106, %f1125, %f1104, %f1105;
	st.global.f32 	[%rd204+4], %f1106;
	ld.global.f32 	%f1107, [%rd204+8];
	mul.f32 	%f1108, %f385, %f1259;
	fma.rn.f32 	%f1109, %f1125, %f1107, %f1108;
	st.global.f32 	[%rd204+8], %f1109;
	ld.global.f32 	%f1110, [%rd204+12];
	mul.f32 	%f1111, %f385, %f1258;
	fma.rn.f32 	%f1112, %f1125, %f1110, %f1111;
	st.global.f32 	[%rd204+12], %f1112;
	ld.global.f32 	%f1113, [%rd204+16];
	mul.f32 	%f1114, %f385, %f1257;
	fma.rn.f32 	%f1115, %f1125, %f1113, %f1114;
	st.global.f32 	[%rd204+16], %f1115;
	ld.global.f32 	%f1116, [%rd204+20];
	mul.f32 	%f1117, %f385, %f1256;
	fma.rn.f32 	%f1118, %f1125, %f1116, %f1117;
	st.global.f32 	[%rd204+20], %f1118;
	ld.global.f32 	%f1119, [%rd204+24];
	mul.f32 	%f1120, %f385, %f1255;
	fma.rn.f32 	%f1121, %f1125, %f1119, %f1120;
	st.global.f32 	[%rd204+24], %f1121;
	ld.global.f32 	%f1122, [%rd204+28];
	mul.f32 	%f1123, %f385, %f1254;
	fma.rn.f32 	%f1124, %f1125, %f1122, %f1123;
	st.global.f32 	[%rd204+28], %f1124;
	ret;
$L__BB0_28:
	add.s32 	%r134, %r5, -1024;
	shr.s32 	%r135, %r134, 31;
	shr.u32 	%r136, %r135, 25;
	add.s32 	%r137, %r134, %r136;
	and.b32  	%r138, %r137, -128;
	sub.s32 	%r139, %r134, %r138;
	shr.s32 	%r140, %r137, 7;
	mul.lo.s32 	%r141, %r140, %r25;
	cvt.s64.s32 	%rd122, %r141;
	cvt.s64.s32 	%rd123, %r139;
	add.s64 	%rd5, %rd123, %rd122;
	shr.u32 	%r142, %r4, 4;
	and.b32  	%r143, %r5, 120;
	mad.lo.s32 	%r144, %r143, %r26, %r142;
	cvt.u64.u32 	%rd6, %r144;
	add.s32 	%r145, %r5, -1023;
	shr.s32 	%r146, %r145, 31;
	shr.u32 	%r147, %r146, 25;
	add.s32 	%r148, %r145, %r147;
	and.b32  	%r149, %r148, -128;
	sub.s32 	%r150, %r145, %r149;
	shr.s32 	%r151, %r148, 7;
	mul.lo.s32 	%r152, %r151, %r25;
	cvt.s64.s32 	%rd124, %r152;
	cvt.s64.s32 	%rd125, %r150;
	add.s64 	%rd7, %rd125, %rd124;
	add.s32 	%r153, %r5, 1;
	shr.u32 	%r154, %r153, 7;
	and.b32  	%r155, %r153, 121;
	mad.lo.s32 	%r156, %r155, %r26, %r154;
	cvt.u64.u32 	%rd8, %r156;
	add.s32 	%r157, %r5, -1022;
	shr.s32 	%r158, %r157, 31;
	shr.u32 	%r159, %r158, 25;
	add.s32 	%r160, %r157, %r159;
	and.b32  	%r161, %r160, -128;
	sub.s32 	%r162, %r157, %r161;
	shr.s32 	%r163, %r160, 7;
	mul.lo.s32 	%r164, %r163, %r25;
	cvt.s64.s32 	%rd126, %r164;
	cvt.s64.s32 	%rd127, %r162;
	add.s64 	%rd9, %rd127, %rd126;
	add.s32 	%r165, %r5, 2;
	shr.u32 	%r166, %r165, 7;
	and.b32  	%r167, %r165, 122;
	mad.lo.s32 	%r168, %r167, %r26, %r166;
	cvt.u64.u32 	%rd10, %r168;
	add.s32 	%r169, %r5, -1021;
	shr.s32 	%r170, %r169, 31;
	shr.u32 	%r171, %r170, 25;
	add.s32 	%r172, %r169, %r171;
	and.b32  	%r173, %r172, -128;
	sub.s32 	%r174, %r169, %r173;
	shr.s32 	%r175, %r172, 7;
	mul.lo.s32 	%r176, %r175, %r25;
	cvt.s64.s32 	%rd128, %r176;
	cvt.s64.s32 	%rd129, %r174;
	add.s64 	%rd11, %rd129, %rd128;
	add.s32 	%r177, %r5, 3;
	shr.u32 	%r178, %r177, 7;
	and.b32  	%r179, %r177, 123;
	mad.lo.s32 	%r180, %r179, %r26, %r178;
	cvt.u64.u32 	%rd12, %r180;
	add.s32 	%r181, %r5, -1020;
	shr.s32 	%r182, %r181, 31;
	shr.u32 	%r183, %r182, 25;
	add.s32 	%r184, %r181, %r183;
	and.b32  	%r185, %r184, -128;
	sub.s32 	%r186, %r181, %r185;
	shr.s32 	%r187, %r184, 7;
	mul.lo.s32 	%r188, %r187, %r25;
	cvt.s64.s32 	%rd130, %r188;
	cvt.s64.s32 	%rd131, %r186;
	add.s64 	%rd13, %rd131, %rd130;
	add.s32 	%r189, %r5, 4;
	shr.u32 	%r190, %r189, 7;
	and.b32  	%r191, %r189, 124;
	mad.lo.s32 	%r192, %r191, %r26, %r190;
	cvt.u64.u32 	%rd14, %r192;
	add.s32 	%r193, %r5, -1019;
	shr.s32 	%r194, %r193, 31;
	shr.u32 	%r195, %r194, 25;
	add.s32 	%r196, %r193, %r195;
	and.b32  	%r197, %r196, -128;
	sub.s32 	%r198, %r193, %r197;
	shr.s32 	%r199, %r196, 7;
	mul.lo.s32 	%r200, %r199, %r25;
	cvt.s64.s32 	%rd132, %r200;
	cvt.s64.s32 	%rd133, %r198;
	add.s64 	%rd15, %rd133, %rd132;
	add.s32 	%r201, %r5, 5;
	shr.u32 	%r202, %r201, 7;
	and.b32  	%r203, %r201, 125;
	mad.lo.s32 	%r204, %r203, %r26, %r202;
	cvt.u64.u32 	%rd16, %r204;
	add.s32 	%r205, %r5, -1018;
	shr.s32 	%r206, %r205, 31;
	shr.u32 	%r207, %r206, 25;
	add.s32 	%r208, %r205, %r207;
	and.b32  	%r209, %r208, -128;
	sub.s32 	%r210, %r205, %r209;
	shr.s32 	%r211, %r208, 7;
	mul.lo.s32 	%r212, %r211, %r25;
	cvt.s64.s32 	%rd134, %r212;
	cvt.s64.s32 	%rd135, %r210;
	add.s64 	%rd17, %rd135, %rd134;
	add.s32 	%r213, %r5, 6;
	shr.u32 	%r214, %r213, 7;
	and.b32  	%r215, %r213, 126;
	mad.lo.s32 	%r216, %r215, %r26, %r214;
	cvt.u64.u32 	%rd18, %r216;
	add.s32 	%r217, %r5, -1017;
	shr.s32 	%r218, %r217, 31;
	shr.u32 	%r219, %r218, 25;
	add.s32 	%r220, %r217, %r219;
	and.b32  	%r221, %r220, -128;
	sub.s32 	%r222, %r217, %r221;
	shr.s32 	%r223, %r220, 7;
	mul.lo.s32 	%r224, %r223, %r25;
	cvt.s64.s32 	%rd136, %r224;
	cvt.s64.s32 	%rd137, %r222;
	add.s64 	%rd19, %rd137, %rd136;
	add.s32 	%r225, %r5, 7;
	shr.u32 	%r226, %r225, 7;
	and.b32  	%r227, %r225, 127;
	mad.lo.s32 	%r228, %r227, %r26, %r226;
	cvt.u64.u32 	%rd20, %r228;
	mov.b32 	%r265, 8;
	mov.f32 	%f1254, 0f00000000;
	mov.f32 	%f1255, %f1254;
	mov.f32 	%f1256, %f1254;
	mov.f32 	%f1257, %f1254;
	mov.f32 	%f1258, %f1254;
	mov.f32 	%f1259, %f1254;
	mov.f32 	%f1260, %f1254;
	mov.f32 	%f1261, %f1254;
	mov.f32 	%f1262, %f1254;
	mov.f32 	%f1263, %f1254;
	mov.f32 	%f1264, %f1254;
	mov.f32 	%f1265, %f1254;
	mov.f32 	%f1266, %f1254;
	mov.f32 	%f1267, %f1254;
	mov.f32 	%f1268, %f1254;
	mov.f32 	%f1269, %f1254;
	mov.f32 	%f1270, %f1254;
	mov.f32 	%f1271, %f1254;
	mov.f32 	%f1272, %f1254;
	mov.f32 	%f1273, %f1254;
	mov.f32 	%f1274, %f1254;
	mov.f32 	%f1275, %f1254;
	mov.f32 	%f1276, %f1254;
	mov.f32 	%f1277, %f1254;
	mov.f32 	%f1278, %f1254;
	mov.f32 	%f1279, %f1254;
	mov.f32 	%f1280, %f1254;
	mov.f32 	%f1281, %f1254;
	mov.f32 	%f1282, %f1254;
	mov.f32 	%f1283, %f1254;
	mov.f32 	%f1284, %f1254;
	mov.f32 	%f1285, %f1254;
	mov.f32 	%f1286, %f1254;
	mov.f32 	%f1287, %f1254;
	mov.f32 	%f1288, %f1254;
	mov.f32 	%f1289, %f1254;
	mov.f32 	%f1290, %f1254;
	mov.f32 	%f1291, %f1254;
	mov.f32 	%f1292, %f1254;
	mov.f32 	%f1293, %f1254;
	mov.f32 	%f1294, %f1254;
	mov.f32 	%f1295, %f1254;
	mov.f32 	%f1296, %f1254;
	mov.f32 	%f1297, %f1254;
	mov.f32 	%f1298, %f1254;
	mov.f32 	%f1299, %f1254;
	mov.f32 	%f1300, %f1254;
	mov.f32 	%f1301, %f1254;
	mov.f32 	%f1302, %f1254;
	mov.f32 	%f1303, %f1254;
	mov.f32 	%f1304, %f1254;
	mov.f32 	%f1305, %f1254;
	mov.f32 	%f1306, %f1254;
	mov.f32 	%f1307, %f1254;
	mov.f32 	%f1308, %f1254;
	mov.f32 	%f1309, %f1254;
	mov.f32 	%f1310, %f1254;
	mov.f32 	%f1311, %f1254;
	mov.f32 	%f1312, %f1254;
	mov.f32 	%f1313, %f1254;
	mov.f32 	%f1314, %f1254;
	mov.f32 	%f1315, %f1254;
	mov.f32 	%f1316, %f1254;
	mov.f32 	%f1317, %f1254;
$L__BB0_29:
	setp.gt.u32 	%p10, %r4, 127;
	shr.u32 	%r229, %r265, 3;
	and.b32  	%r11, %r229, 1;
	mul.lo.s32 	%r230, %r265, %r25;
	cvt.s64.s32 	%rd138, %r230;
	add.s64 	%rd21, %rd138, %rd3;
	shl.b32 	%r231, %r265, 9;
	and.b32  	%r232, %r231, 4096;
	mov.u32 	%r233, _ZZ9matrixMulPKfS0_PfiiiffE4subB;
	add.s32 	%r234, %r233, %r232;
	cvt.u64.u32 	%rd139, %r265;
	add.s64 	%rd22, %rd139, %rd4;
	mov.u32 	%r235, _ZZ9matrixMulPKfS0_PfiiiffE4subA;
	add.s32 	%r236, %r235, %r232;
	shl.b32 	%r237, %r5, 2;
	add.s32 	%r12, %r236, %r237;
	add.s32 	%r13, %r234, %r237;
	@%p10 bra 	$L__BB0_31;
	add.s64 	%rd143, %rd22, %rd6;
	shl.b64 	%rd144, %rd143, 2;
	add.s64 	%rd145, %rd1, %rd144;
	ld.global.f32 	%f406, [%rd145];
	st.shared.f32 	[%r12], %f406;
	bra.uni 	$L__BB0_32;
$L__BB0_31:
	add.s64 	%rd140, %rd21, %rd5;
	shl.b64 	%rd141, %rd140, 2;
	add.s64 	%rd142, %rd2, %rd141;
	ld.global.f32 	%f405, [%rd142];
	st.shared.f32 	[%r13+-4096], %f405;
$L__BB0_32:
	setp.lt.u32 	%p11, %r4, 128;
	@%p11 bra 	$L__BB0_34;
	add.s64 	%rd146, %rd21, %rd7;
	shl.b64 	%rd147, %rd146, 2;
	add.s64 	%rd148, %rd2, %rd147;
	ld.global.f32 	%f407, [%rd148];
	st.shared.f32 	[%r13+-4092], %f407;
	bra.uni 	$L__BB0_35;
$L__BB0_34:
	add.s64 	%rd149, %rd22, %rd8;
	shl.b64 	%rd150, %rd149, 2;
	add.s64 	%rd151, %rd1, %rd150;
	ld.global.f32 	%f408, [%rd151];
	st.shared.f32 	[%r12+4], %f408;
$L__BB0_35:
	@%p11 bra 	$L__BB0_37;
	add.s64 	%rd152, %rd21, %rd9;
	shl.b64 	%rd153, %rd152, 2;
	add.s64 	%rd154, %rd2, %rd153;
	ld.global.f32 	%f409, [%rd154];
	st.shared.f32 	[%r13+-4088], %f409;
	bra.uni 	$L__BB0_38;
$L__BB0_37:
	add.s64 	%rd155, %rd22, %rd10;
	shl.b64 	%rd156, %rd155, 2;
	add.s64 	%rd157, %rd1, %rd156;
	ld.global.f32 	%f410, [%rd157];
	st.shared.f32 	[%r12+8], %f410;
$L__BB0_38:
	@%p11 bra 	$L__BB0_40;
	add.s64 	%rd158, %rd21, %rd11;
	shl.b64 	%rd159, %rd158, 2;
	add.s64 	%rd160, %rd2, %rd159;
	ld.global.f32 	%f411, [%rd160];
	st.shared.f32 	[%r13+-4084], %f411;
	bra.uni 	$L__BB0_41;
$L__BB0_40:
	add.s64 	%rd161, %rd22, %rd12;
	shl.b64 	%rd162, %rd161, 2;
	add.s64 	%rd163, %rd1, %rd162;
	ld.global.f32 	%f412, [%rd163];
	st.shared.f32 	[%r12+12], %f412;
$L__BB0_41:
	@%p11 bra 	$L__BB0_43;
	add.s64 	%rd164, %rd21, %rd13;
	shl.b64 	%rd165, %rd164, 2;
	add.s64 	%rd166, %rd2, %rd165;
	ld.global.f32 	%f413, [%rd166];
	st.shared.f32 	[%r13+-4080], %f413;
	bra.uni 	$L__BB0_44;
$L__BB0_43:
	add.s64 	%rd167, %rd22, %rd14;
	shl.b64 	%rd168, %rd167, 2;
	add.s64 	%rd169, %rd1, %rd168;
	ld.global.f32 	%f414, [%rd169];
	st.shared.f32 	[%r12+16], %f414;
$L__BB0_44:
	@%p11 bra 	$L__BB0_46;
	add.s64 	%rd170, %rd21, %rd15;
	shl.b64 	%rd171, %rd170, 2;
	add.s64 	%rd172, %rd2, %rd171;
	ld.global.f32 	%f415, [%rd172];
	st.shared.f32 	[%r13+-4076], %f415;
	bra.uni 	$L__BB0_47;
$L__BB0_46:
	add.s64 	%rd173, %rd22, %rd16;
	shl.b64 	%rd174, %rd173, 2;
	add.s64 	%rd175, %rd1, %rd174;
	ld.global.f32 	%f416, [%rd175];
	st.shared.f32 	[%r12+20], %f416;
$L__BB0_47:
	@%p11 bra 	$L__BB0_49;
	add.s64 	%rd176, %rd21, %rd17;
	shl.b64 	%rd177, %rd176, 2;
	add.s64 	%rd178, %rd2, %rd177;
	ld.global.f32 	%f417, [%rd178];
	st.shared.f32 	[%r13+-4072], %f417;
	bra.uni 	$L__BB0_50;
$L__BB0_49:
	add.s64 	%rd179, %rd22, %rd18;
	shl.b64 	%rd180, %rd179, 2;
	add.s64 	%rd181, %rd1, %rd180;
	ld.global.f32 	%f418, [%rd181];
	st.shared.f32 	[%r12+24], %f418;
$L__BB0_50:
	@%p11 bra 	$L__BB0_52;
	add.s64 	%rd182, %rd21, %rd19;
	shl.b64 	%rd183, %rd182, 2;
	add.s64 	%rd184, %rd2, %rd183;
	ld.global.f32 	%f419, [%rd184];
	st.shared.f32 	[%r13+-4068], %f419;
	bra.uni 	$L__BB0_53;
$L__BB0_52:
	add.s64 	%rd185, %rd22, %rd20;
	shl.b64 	%rd186, %rd185, 2;
	add.s64 	%rd187, %rd1, %rd186;
	ld.global.f32 	%f420, [%rd187];
	st.shared.f32 	[%r12+28], %f420;
$L__BB0_53:
	bar.sync 	0;
	shl.b32 	%r239, %r11, 12;
	xor.b32  	%r240, %r239, 4096;
	shl.b32 	%r241, %r3, 5;
	mov.u32 	%r242, _ZZ9matrixMulPKfS0_PfiiiffE4subB;
	add.s32 	%r243, %r241, %r242;
	add.s32 	%r244, %r243, %r240;
	add.s32 	%r266, %r244, 1024;
	shl.b32 	%r245, %r2, 5;
	mov.u32 	%r246, _ZZ9matrixMulPKfS0_PfiiiffE4subA;
	add.s32 	%r247, %r246, %r245;
	add.s32 	%r15, %r247, %r240;
	mov.b32 	%r267, 1024;
$L__BB0_54:
	.pragma "nounroll";
	ld.shared.f32 	%f421, [%r266+-1024];
	ld.shared.f32 	%f422, [%r266+-1020];
	ld.shared.f32 	%f423, [%r266+-1016];
	ld.shared.f32 	%f424, [%r266+-1012];
	ld.shared.f32 	%f425, [%r266+-1008];
	ld.shared.f32 	%f426, [%r266+-1004];
	ld.shared.f32 	%f427, [%r266+-1000];
	ld.shared.f32 	%f428, [%r266+-996];
	add.s32 	%r248, %r15, %r267;
	ld.shared.f32 	%f429, [%r248+-1024];
	fma.rn.f32 	%f430, %f429, %f421, %f1317;
	fma.rn.f32 	%f431, %f429, %f422, %f1316;
	fma.rn.f32 	%f432, %f429, %f423, %f1315;
	fma.rn.f32 	%f433, %f429, %f424, %f1314;
	fma.rn.f32 	%f434, %f429, %f425, %f1313;
	fma.rn.f32 	%f435, %f429, %f426, %f1312;
	fma.rn.f32 	%f436, %f429, %f427, %f1311;
	fma.rn.f32 	%f437, %f429, %f428, %f1310;
	ld.shared.f32 	%f438, [%r248+-1020];
	fma.rn.f32 	%f439, %f438, %f421, %f1309;
	fma.rn.f32 	%f440, %f438, %f422, %f1308;
	fma.rn.f32 	%f441, %f438, %f423, %f1307;
	fma.rn.f32 	%f442, %f438, %f424, %f1306;
	fma.rn.f32 	%f443, %f438, %f425, %f1305;
	fma.rn.f32 	%f444, %f438, %f426, %f1304;
	fma.rn.f32 	%f445, %f438, %f427, %f1303;
	fma.rn.f32 	%f446, %f438, %f428, %f1302;
	ld.shared.f32 	%f447, [%r248+-1016];
	fma.rn.f32 	%f448, %f447, %f421, %f1301;
	fma.rn.f32 	%f449, %f447, %f422, %f1300;
	fma.rn.f32 	%f450, %f447, %f423, %f1299;
	fma.rn.f32 	%f451, %f447, %f424, %f1298;
	fma.rn.f32 	%f452, %f447, %f425, %f1297;
	fma.rn.f32 	%f453, %f447, %f426, %f1296;
	fma.rn.f32 	%f454, %f447, %f427, %f1295;
	fma.rn.f32 	%f455, %f447, %f428, %f1294;
	ld.shared.f32 	%f456, [%r248+-1012];
	fma.rn.f32 	%f457, %f456, %f421, %f1293;
	fma.rn.f32 	%f458, %f456, %f422, %f1292;
	fma.rn.f32 	%f459, %f456, %f423, %f1291;
	fma.rn.f32 	%f460, %f456, %f424, %f1290;
	fma.rn.f32 	%f461, %f456, %f425, %f1289;
	fma.rn.f32 	%f462, %f456, %f426, %f1288;
	fma.rn.f32 	%f463, %f456, %f427, %f1287;
	fma.rn.f32 	%f464, %f456, %f428, %f1286;
	ld.shared.f32 	%f465, [%r248+-1008];
	fma.rn.f32 	%f466, %f465, %f421, %f1285;
	fma.rn.f32 	%f467, %f465, %f422, %f1284;
	fma.rn.f32 	%f468, %f465, %f423, %f1283;
	fma.rn.f32 	%f469, %f465, %f424, %f1282;
	fma.rn.f32 	%f470, %f465, %f425, %f1281;
	fma.rn.f32 	%f471, %f465, %f426, %f1280;
	fma.rn.f32 	%f472, %f465, %f427, %f1279;
	fma.rn.f32 	%f473, %f465, %f428, %f1278;
	ld.shared.f32 	%f474, [%r248+-1004];
	fma.rn.f32 	%f475, %f474, %f421, %f1277;
	fma.rn.f32 	%f476, %f474, %f422, %f1276;
	fma.rn.f32 	%f477, %f474, %f423, %f1275;
	fma.rn.f32 	%f478, %f474, %f424, %f1274;
	fma.rn.f32 	%f479, %f474, %f425, %f1273;
	fma.rn.f32 	%f480, %f474, %f426, %f1272;
	fma.rn.f32 	%f481, %f474, %f427, %f1271;
	fma.rn.f32 	%f482, %f474, %f428, %f1270;
	ld.shared.f32 	%f483, [%r248+-1000];
	fma.rn.f32 	%f484, %f483, %f421, %f1269;
	fma.rn.f32 	%f485, %f483, %f422, %f1268;
	fma.rn.f32 	%f486, %f483, %f423, %f1267;
	fma.rn.f32 	%f487, %f483, %f424, %f1266;
	fma.rn.f32 	%f488, %f483, %f425, %f1265;
	fma.rn.f32 	%f489, %f483, %f426, %f1264;
	fma.rn.f32 	%f490, %f483, %f427, %f1263;
	fma.rn.f32 	%f491, %f483, %f428, %f1262;
	ld.shared.f32 	%f492, [%r248+-996];
	fma.rn.f32 	%f493, %f492, %f421, %f1261;
	fma.rn.f32 	%f494, %f492, %f422, %f1260;
	fma.rn.f32 	%f495, %f492, %f423, %f1259;
	fma.rn.f32 	%f496, %f492, %f424, %f1258;
	fma.rn.f32 	%f497, %f492, %f425, %f1257;
	fma.rn.f32 	%f498, %f492, %f426, %f1256;
	fma.rn.f32 	%f499, %f492, %f427, %f1255;
	fma.rn.f32 	%f500, %f492, %f428, %f1254;
	ld.shared.f32 	%f501, [%r266+-512];
	ld.shared.f32 	%f502, [%r266+-508];
	ld.shared.f32 	%f503, [%r266+-504];
	ld.shared.f32 	%f504, [%r266+-500];
	ld.shared.f32 	%f505, [%r266+-496];
	ld.shared.f32 	%f506, [%r266+-492];
	ld.shared.f32 	%f507, [%r266+-488];
	ld.shared.f32 	%f508, [%r266+-484];
	ld.shared.f32 	%f509, [%r248+-512];
	fma.rn.f32 	%f510, %f509, %f501, %f430;
	fma.rn.f32 	%f511, %f509, %f502, %f431;
	fma.rn.f32 	%f512, %f509, %f503, %f432;
	fma.rn.f32 	%f513, %f509, %f504, %f433;
	fma.rn.f32 	%f514, %f509, %f505, %f434;
	fma.rn.f32 	%f515, %f509, %f506, %f435;
	fma.rn.f32 	%f516, %f509, %f507, %f436;
	fma.rn.f32 	%f517, %f509, %f508, %f437;
	ld.shared.f32 	%f518, [%r248+-508];
	fma.rn.f32 	%f519, %f518, %f501, %f439;
	fma.rn.f32 	%f520, %f518, %f502, %f440;
	fma.rn.f32 	%f521, %f518, %f503, %f441;
	fma.rn.f32 	%f522, %f518, %f504, %f442;
	fma.rn.f32 	%f523, %f518, %f505, %f443;
	fma.rn.f32 	%f524, %f518, %f506, %f444;
	fma.rn.f32 	%f525, %f518, %f507, %f445;
	fma.rn.f32 	%f526, %f518, %f508, %f446;
	ld.shared.f32 	%f527, [%r248+-504];
	fma.rn.f32 	%f528, %f527, %f501, %f448;
	fma.rn.f32 	%f529, %f527, %f502, %f449;
	fma.rn.f32 	%f530, %f527, %f503, %f450;
	fma.rn.f32 	%f531, %f527, %f504, %f451;
	fma.rn.f32 	%f532, %f527, %f505, %f452;
	fma.rn.f32 	%f533, %f527, %f506, %f453;
	fma.rn.f32 	%f534, %f527, %f507, %f454;
	fma.rn.f32 	%f535, %f527, %f508, %f455;
	ld.shared.f32 	%f536, [%r248+-500];
	fma.rn.f32 	%f537, %f536, %f501, %f457;
	fma.rn.f32 	%f538, %f536, %f502, %f458;
	fma.rn.f32 	%f539, %f536, %f503, %f459;
	fma.rn.f32 	%f540, %f536, %f504, %f460;
	fma.rn.f32 	%f541, %f536, %f505, %f461;
	fma.rn.f32 	%f542, %f536, %f506, %f462;
	fma.rn.f32 	%f543, %f536, %f507, %f463;
	fma.rn.f32 	%f544, %f536, %f508, %f464;
	ld.shared.f32 	%f545, [%r248+-496];
	fma.rn.f32 	%f546, %f545, %f501, %f466;
	fma.rn.f32 	%f547, %f545, %f502, %f467;
	fma.rn.f32 	%f548, %f545, %f503, %f468;
	fma.rn.f32 	%f549, %f545, %f504, %f469;
	fma.rn.f32 	%f550, %f545, %f505, %f470;
	fma.rn.f32 	%f551, %f545, %f506, %f471;
	fma.rn.f32 	%f552, %f545, %f507, %f472;
	fma.rn.f32 	%f553, %f545, %f508, %f473;
	ld.shared.f32 	%f554, [%r248+-492];
	fma.rn.f32 	%f555, %f554, %f501, %f475;
	fma.rn.f32 	%f556, %f554, %f502, %f476;
	fma.rn.f32 	%f557, %f554, %f503, %f477;
	fma.rn.f32 	%f558, %f554, %f504, %f478;
	fma.rn.f32 	%f559, %f554, %f505, %f479;
	fma.rn.f32 	%f560, %f554, %f506, %f480;
	fma.rn.f32 	%f561, %f554, %f507, %f481;
	fma.rn.f32 	%f562, %f554, %f508, %f482;
	ld.shared.f32 	%f563, [%r248+-488];
	fma.rn.f32 	%f564, %f563, %f501, %f484;
	fma.rn.f32 	%f565, %f563, %f502, %f485;
	fma.rn.f32 	%f566, %f563, %f503, %f486;
	fma.rn.f32 	%f567, %f563, %f504, %f487;
	fma.rn.f32 	%f568, %f563, %f505, %f488;
	fma.rn.f32 	%f569, %f563, %f506, %f489;
	fma.rn.f32 	%f570, %f563, %f507, %f490;
	fma.rn.f32 	%f571, %f563, %f508, %f491;
	ld.shared.f32 	%f572, [%r248+-484];
	fma.rn.f32 	%f573, %f572, %f501, %f493;
	fma.rn.f32 	%f574, %f572, %f502, %f494;
	fma.rn.f32 	%f575, %f572, %f503, %f495;
	fma.rn.f32 	%f576, %f572, %f504, %f496;
	fma.rn.f32 	%f577, %f572, %f505, %f497;
	fma.rn.f32 	%f578, %f572, %f506, %f498;
	fma.rn.f32 	%f579, %f572, %f507, %f499;
	fma.rn.f32 	%f580, %f572, %f508, %f500;
	ld.shared.f32 	%f581, [%r266];
	ld.shared.f32 	%f582, [%r266+4];
	ld.shared.f32 	%f583, [%r266+8];
	ld.shared.f32 	%f584, [%r266+12];
	ld.shared.f32 	%f585, [%r266+16];
	ld.shared.f32 	%f586, [%r266+20];
	ld.shared.f32 	%f587, [%r266+24];
	ld.shared.f32 	%f588, [%r266+28];
	ld.shared.f32 	%f589, [%r248];
	fma.rn.f32 	%f590, %f589, %f581, %f510;
	fma.rn.f32 	%f591, %f589, %f582, %f511;
	fma.rn.f32 	%f592, %f589, %f583, %f512;
	fma.rn.f32 	%f593, %f589, %f584, %f513;
	fma.rn.f32 	%f594, %f589, %f585, %f514;
	fma.rn.f32 	%f595, %f589, %f586, %f515;
	fma.rn.f32 	%f596, %f589, %f587, %f516;
	fma.rn.f32 	%f597, %f589, %f588, %f517;
	ld.shared.f32 	%f598, [%r248+4];
	fma.rn.f32 	%f599, %f598, %f581, %f519;
	fma.rn.f32 	%f600, %f598, %f582, %f520;
	fma.rn.f32 	%f601, %f598, %f583, %f521;
	fma.rn.f32 	%f602, %f598, %f584, %f522;
	fma.rn.f32 	%f603, %f598, %f585, %f523;
	fma.rn.f32 	%f604, %f598, %f586, %f524;
	fma.rn.f32 	%f605, %f598, %f587, %f525;
	fma.rn.f32 	%f606, %f598, %f588, %f526;
	ld.shared.f32 	%f607, [%r248+8];
	fma.rn.f32 	%f608, %f607, %f581, %f528;
	fma.rn.f32 	%f609, %f607, %f582, %f529;
	fma.rn.f32 	%f610, %f607, %f583, %f530;
	fma.rn.f32 	%f611, %f607, %f584, %f531;
	fma.rn.f32 	%f612, %f607, %f585, %f532;
	fma.rn.f32 	%f613, %f607, %f586, %f533;
	fma.rn.f32 	%f614, %f607, %f587, %f534;
	fma.rn.f32 	%f615, %f607, %f588, %f535;
	ld.shared.f32 	%f616, [%r248+12];
	fma.rn.f32 	%f617, %f616, %f581, %f537;
	fma.rn.f32 	%f618, %f616, %f582, %f538;
	fma.rn.f32 	%f619, %f616, %f583, %f539;
	fma.rn.f32 	%f620, %f616, %f584, %f540;
	fma.rn.f32 	%f621, %f616, %f585, %f541;
	fma.rn.f32 	%f622, %f616, %f586, %f542;
	fma.rn.f32 	%f623, %f616, %f587, %f543;
	fma.rn.f32 	%f624, %f616, %f588, %f544;
	ld.shared.f32 	%f625, [%r248+16];
	fma.rn.f32 	%f626, %f625, %f581, %f546;
	fma.rn.f32 	%f627, %f625, %f582, %f547;
	fma.rn.f32 	%f628, %f625, %f583, %f548;
	fma.rn.f32 	%f629, %f625, %f584, %f549;
	fma.rn.f32 	%f630, %f625, %f585, %f550;
	fma.rn.f32 	%f631, %f625, %f586, %f551;
	fma.rn.f32 	%f632, %f625, %f587, %f552;
	fma.rn.f32 	%f633, %f625, %f588, %f553;
	ld.shared.f32 	%f634, [%r248+20];
	fma.rn.f32 	%f635, %f634, %f581, %f555;
	fma.rn.f32 	%f636, %f634, %f582, %f556;
	fma.rn.f32 	%f637, %f634, %f583, %f557;
	fma.rn.f32 	%f638, %f634, %f584, %f558;
	fma.rn.f32 	%f639, %f634, %f585, %f559;
	fma.rn.f32 	%f640, %f634, %f586, %f560;
	fma.rn.f32 	%f641, %f634, %f587, %f561;
	fma.rn.f32 	%f642, %f634, %f588, %f562;
	ld.shared.f32 	%f643, [%r248+24];
	fma.rn.f32 	%f644, %f643, %f581, %f564;
	fma.rn.f32 	%f645, %f643, %f582, %f565;
	fma.rn.f32 	%f646, %f643, %f583, %f566;
	fma.rn.f32 	%f647, %f643, %f584, %f567;
	fma.rn.f32 	%f648, %f643, %f585, %f568;
	fma.rn.f32 	%f649, %f643, %f586, %f569;
	fma.rn.f32 	%f650, %f643, %f587, %f570;
	fma.rn.f32 	%f651, %f643, %f588, %f571;
	ld.shared.f32 	%f652, [%r248+28];
	fma.rn.f32 	%f653, %f652, %f581, %f573;
	fma.rn.f32 	%f654, %f652, %f582, %f574;
	fma.rn.f32 	%f655, %f652, %f583, %f575;
	fma.rn.f32 	%f656, %f652, %f584, %f576;
	fma.rn.f32 	%f657, %f652, %f585, %f577;
	fma.rn.f32 	%f658, %f652, %f586, %f578;
	fma.rn.f32 	%f659, %f652, %f587, %f579;
	fma.rn.f32 	%f660, %f652, %f588, %f580;
	ld.shared.f32 	%f661, [%r266+512];
	ld.shared.f32 	%f662, [%r266+516];
	ld.shared.f32 	%f663, [%r266+520];
	ld.shared.f32 	%f664, [%r266+524];
	ld.shared.f32 	%f665, [%r266+528];
	ld.shared.f32 	%f666, [%r266+532];
	ld.shared.f32 	%f667, [%r266+536];
	ld.shared.f32 	%f668, [%r266+540];
	ld.shared.f32 	%f669, [%r248+512];
	fma.rn.f32 	%f1317, %f669, %f661, %f590;
	fma.rn.f32 	%f1316, %f669, %f662, %f591;
	fma.rn.f32 	%f1315, %f669, %f663, %f592;
	fma.rn.f32 	%f1314, %f669, %f664, %f593;
	fma.rn.f32 	%f1313, %f669, %f665, %f594;
	fma.rn.f32 	%f1312, %f669, %f666, %f595;
	fma.rn.f32 	%f1311, %f669, %f667, %f596;
	fma.rn.f32 	%f1310, %f669, %f668, %f597;
	ld.shared.f32 	%f670, [%r248+516];
	fma.rn.f32 	%f1309, %f670, %f661, %f599;
	fma.rn.f32 	%f1308, %f670, %f662, %f600;
	fma.rn.f32 	%f1307, %f670, %f663, %f601;
	fma.rn.f32 	%f1306, %f670, %f664, %f602;
	fma.rn.f32 	%f1305, %f670, %f665, %f603;
	fma.rn.f32 	%f1304, %f670, %f666, %f604;
	fma.rn.f32 	%f1303, %f670, %f667, %f605;
	fma.rn.f32 	%f1302, %f670, %f668, %f606;
	ld.shared.f32 	%f671, [%r248+520];
	fma.rn.f32 	%f1301, %f671, %f661, %f608;
	fma.rn.f32 	%f1300, %f671, %f662, %f609;
	fma.rn.f32 	%f1299, %f671, %f663, %f610;
	fma.rn.f32 	%f1298, %f671, %f664, %f611;
	fma.rn.f32 	%f1297, %f671, %f665, %f612;
	fma.rn.f32 	%f1296, %f671, %f666, %f613;
	fma.rn.f32 	%f1295, %f671, %f667, %f614;
	fma.rn.f32 	%f1294, %f671, %f668, %f615;
	ld.shared.f32 	%f672, [%r248+524];
	fma.rn.f32 	%f1293, %f672, %f661, %f617;
	fma.rn.f32 	%f1292, %f672, %f662, %f618;
	fma.rn.f32 	%f1291, %f672, %f663, %f619;
	fma.rn.f32 	%f1290, %f672, %f664, %f620;
	fma.rn.f32 	%f1289, %f672, %f665, %f621;
	fma.rn.f32 	%f1288, %f672, %f666, %f622;
	fma.rn.f32 	%f1287, %f672, %f667, %f623;
	fma.rn.f32 	%f1286, %f672, %f668, %f624;
	ld.shared.f32 	%f673, [%r248+528];
	fma.rn.f32 	%f1285, %f673, %f661, %f626;
	fma.rn.f32 	%f1284, %f673, %f662, %f627;
	fma.rn.f32 	%f1283, %f673, %f663, %f628;
	fma.rn.f32 	%f1282, %f673, %f664, %f629;
	fma.rn.f32 	%f1281, %f673, %f665, %f630;
	fma.rn.f32 	%f1280, %f673, %f666, %f631;
	fma.rn.f32 	%f1279, %f673, %f667, %f632;
	fma.rn.f32 	%f1278, %f673, %f668, %f633;
	ld.shared.f32 	%f674, [%r248+532];
	fma.rn.f32 	%f1277, %f674, %f661, %f635;
	fma.rn.f32 	%f1276, %f674, %f662, %f636;
	fma.rn.f32 	%f1275, %f674, %f663, %f637;
	fma.rn.f32 	%f1274, %f674, %f664, %f638;
	fma.rn.f32 	%f1273, %f674, %f665, %f639;
	fma.rn.f32 	%f1272, %f674, %f666, %f640;
	fma.rn.f32 	%f1271, %f674, %f667, %f641;
	fma.rn.f32 	%f1270, %f674, %f668, %f642;
	ld.shared.f32 	%f675, [%r248+536];
	fma.rn.f32 	%f1269, %f675, %f661, %f644;
	fma.rn.f32 	%f1268, %f675, %f662, %f645;
	fma.rn.f32 	%f1267, %f675, %f663, %f646;
	fma.rn.f32 	%f1266, %f675, %f664, %f647;
	fma.rn.f32 	%f1265, %f675, %f665, %f648;
	fma.rn.f32 	%f1264, %f675, %f666, %f649;
	fma.rn.f32 	%f1263, %f675, %f667, %f650;
	fma.rn.f32 	%f1262, %f675, %f668, %f651;
	ld.shared.f32 	%f676, [%r248+540];
	fma.rn.f32 	%f1261, %f676, %f661, %f653;
	fma.rn.f32 	%f1260, %f676, %f662, %f654;
	fma.rn.f32 	%f1259, %f676, %f663, %f655;
	fma.rn.f32 	%f1258, %f676, %f664, %f656;
	fma.rn.f32 	%f1257, %f676, %f665, %f657;
	fma.rn.f32 	%f1256, %f676, %f666, %f658;
	fma.rn.f32 	%f1255, %f676, %f667, %f659;
	fma.rn.f32 	%f1254, %f676, %f668, %f660;
	add.s32 	%r267, %r267, 2048;
	add.s32 	%r266, %r266, 2048;
	setp.ne.s32 	%p18, %r267, 5120;
	@%p18 bra 	$L__BB0_54;
	bar.sync 	0;
	add.s32 	%r265, %r265, 8;
	setp.lt.s32 	%p19, %r265, %r26;
	@%p19 bra 	$L__BB0_29;
	bra.uni 	$L__BB0_25;

}


// ===== COMPILED SASS (sm_100) =====

	.target	sm_100

	.elftype	@"ET_EXEC"


//--------------------- .note.nv.tkinfo           --------------------------
	.section	.note.nv.tkinfo,"",@"SHT_NOTE"
	.sectionflags	@"SHF_NOTE_NV_TKINFO"
	.tkinfo
        /*0018*/ 	.word	0x00000002
        /*0030*/ 	.string	""
        /*0030*/ 	.string	"ptxas"
        /*0030*/ 	.string	"Cuda compilation tools, release 13.0, V13.0.88"
        /*0030*/ 	.string	"Build cuda_13.0.r13.0/compiler.36424714_0"
        /*0030*/ 	.string	"-arch sm_100 -m 64 "



//--------------------- .note.nv.cuinfo           --------------------------
	.section	.note.nv.cuinfo,"",@"SHT_NOTE"
	.sectionflags	@"SHF_NOTE_NV_CUINFO"
        /*0018*/ 	.short	0x0002
        /*001a*/ 	.short	0x0064
        /*001c*/ 	.short	0x0082
	.zero		2


//--------------------- .nv.info                  --------------------------
	.section	.nv.info,"",@"SHT_CUDA_INFO"
	.align	4


	//----- nvinfo : EIATTR_REGCOUNT
	.align		4
        /*0000*/ 	.byte	0x04, 0x2f
        /*0002*/ 	.short	(.L_1 - .L_0)
	.align		4
.L_0:
        /*0004*/ 	.word	index@(_Z9matrixMulPKfS0_Pfiiiff)
        /*0008*/ 	.word	0x00000085


	//----- nvinfo : EIATTR_FRAME_SIZE
	.align		4
.L_1:
        /*000c*/ 	.byte	0x04, 0x11
        /*000e*/ 	.short	(.L_3 - .L_2)
	.align		4
.L_2:
        /*0010*/ 	.word	index@(_Z9matrixMulPKfS0_Pfiiiff)
        /*0014*/ 	.word	0x00000000


	//----- nvinfo : EIATTR_MIN_STACK_SIZE
	.align		4
.L_3:
        /*0018*/ 	.byte	0x04, 0x12
        /*001a*/ 	.short	(.L_5 - .L_4)
	.align		4
.L_4:
        /*001c*/ 	.word	index@(_Z9matrixMulPKfS0_Pfiiiff)
        /*0020*/ 	.word	0x00000000
.L_5:


//--------------------- .nv.compat                --------------------------
	.section	.nv.compat,"",@"SHT_CUDA_COMPAT_INFO"
	.align	4
        /*0000*/ 	.byte	0x02, 0x09, 0x00, 0x00, 0x02, 0x02, 0x01, 0x00, 0x02, 0x05, 0x05, 0x00, 0x03, 0x07, 0x01, 0x01
        /*0010*/ 	.byte	0x02, 0x03, 0x00, 0x00, 0x02, 0x06, 0x01, 0x00, 0x04, 0x0b, 0x08, 0x00, 0x09, 0x00, 0x00, 0x00
        /*0020*/ 	.byte	0x00, 0x00, 0x00, 0x00


//--------------------- .nv.info._Z9matrixMulPKfS0_Pfiiiff --------------------------
	.section	.nv.info._Z9matrixMulPKfS0_Pfiiiff,"",@"SHT_CUDA_INFO"
	.sectionflags	@""
	.align	4


	//----- nvinfo : EIATTR_CUDA_API_VERSION
	.align		4
        /*0000*/ 	.byte	0x04, 0x37
        /*0002*/ 	.short	(.L_7 - .L_6)
.L_6:
        /*0004*/ 	.word	0x00000082


	//----- nvinfo : EIATTR_KPARAM_INFO
	.align		4
.L_7:
        /*0008*/ 	.byte	0x04, 0x17
        /*000a*/ 	.short	(.L_9 - .L_8)
.L_8:
        /*000c*/ 	.word	0x00000000
        /*0010*/ 	.short	0x0007
        /*0012*/ 	.short	0x0028
        /*0014*/ 	.byte	0x00, 0xf0, 0x11, 0x00


	//----- nvinfo : EIATTR_KPARAM_INFO
	.align		4
.L_9:
        /*0018*/ 	.byte	0x04, 0x17
        /*001a*/ 	.short	(.L_11 - .L_10)
.L_10:
        /*001c*/ 	.word	0x00000000
        /*0020*/ 	.short	0x0006
        /*0022*/ 	.short	0x0024
        /*0024*/ 	.byte	0x00, 0xf0, 0x11, 0x00


	//----- nvinfo : EIATTR_KPARAM_INFO
	.align		4
.L_11:
        /*0028*/ 	.byte	0x04, 0x17
        /*002a*/ 	.short	(.L_13 - .L_12)
.L_12:
        /*002c*/ 	.word	0x00000000
        /*0030*/ 	.short	0x0005
        /*0032*/ 	.short	0x0020
        /*0034*/ 	.byte	0x00, 0xf0, 0x11, 0x00


	//----- nvinfo : EIATTR_KPARAM_INFO
	.align		4
.L_13:
        /*0038*/ 	.byte	0x04, 0x17
        /*003a*/ 	.short	(.L_15 - .L_14)
.L_14:
        /*003c*/ 	.word	0x00000000
        /*0040*/ 	.short	0x0004
        /*0042*/ 	.short	0x001c
        /*0044*/ 	.byte	0x00, 0xf0, 0x11, 0x00


	//----- nvinfo : EIATTR_KPARAM_INFO
	.align		4
.L_15:
        /*0048*/ 	.byte	0x04, 0x17
        /*004a*/ 	.short	(.L_17 - .L_16)
.L_16:
        /*004c*/ 	.word	0x00000000
        /*0050*/ 	.short	0x0003
        /*0052*/ 	.short	0x0018
        /*0054*/ 	.byte	0x00, 0xf0, 0x11, 0x00


	//----- nvinfo : EIATTR_KPARAM_INFO
	.align		4
.L_17:
        /*0058*/ 	.byte	0x04, 0x17
        /*005a*/ 	.short	(.L_19 - .L_18)
.L_18:
        /*005c*/ 	.word	0x00000000
        /*0060*/ 	.short	0x0002
        /*0062*/ 	.short	0x0010
        /*0064*/ 	.byte	0x00, 0xf5, 0x21, 0x00


	//----- nvinfo : EIATTR_KPARAM_INFO
	.align		4
.L_19:
        /*0068*/ 	.byte	0x04, 0x17
        /*006a*/ 	.short	(.L_21 - .L_20)
.L_20:
        /*006c*/ 	.word	0x00000000
        /*0070*/ 	.short	0x0001
        /*0072*/ 	.short	0x0008
        /*0074*/ 	.byte	0x00, 0xf5, 0x21, 0x00


	//----- nvinfo : EIATTR_KPARAM_INFO
	.align		4
.L_21:
        /*0078*/ 	.byte	0x04, 0x17
        /*007a*/ 	.short	(.L_23 - .L_22)
.L_22:
        /*007c*/ 	.word	0x00000000
        /*0080*/ 	.short	0x0000
        /*0082*/ 	.short	0x0000
        /*0084*/ 	.byte	0x00, 0xf5, 0x21, 0x00


	//----- nvinfo : EIATTR_SPARSE_MMA_MASK
	.align		4
.L_23:
        /*0088*/ 	.byte	0x03, 0x50
        /*008a*/ 	.short	0x0000


	//----- nvinfo : EIATTR_MAXREG_COUNT
	.align		4
        /*008c*/ 	.byte	0x03, 0x1b
        /*008e*/ 	.short	0x00ff


	//----- nvinfo : EIATTR_NUM_BARRIERS
	.align		4
        /*0090*/ 	.byte	0x02, 0x4c
        /*0092*/ 	.byte	0x01
	.zero		1


	//----- nvinfo : EIATTR_MERCURY_ISA_VERSION
	.align		4
        /*0094*/ 	.byte	0x03, 0x5f
        /*0096*/ 	.short	0x0101


	//----- nvinfo : EIATTR_VRC_CTA_INIT_COUNT
	.align		4
        /*0098*/ 	.byte	0x02, 0x4a
	.zero		1
	.zero		1


	//----- nvinfo : EIATTR_EXIT_INSTR_OFFSETS
	.align		4
        /*009c*/ 	.byte	0x04, 0x1c
        /*009e*/ 	.short	(.L_25 - .L_24)


	//   ....[0]....
.L_24:
        /*00a0*/ 	.word	0x00005900


	//----- nvinfo : EIATTR_CBANK_PARAM_SIZE
	.align		4
.L_25:
        /*00a4*/ 	.byte	0x03, 0x19
        /*00a6*/ 	.short	0x002c


	//----- nvinfo : EIATTR_PARAM_CBANK
	.align		4
        /*00a8*/ 	.byte	0x04, 0x0a
        /*00aa*/ 	.short	(.L_27 - .L_26)
	.align		4
.L_26:
        /*00ac*/ 	.word	index@(.nv.constant0._Z9matrixMulPKfS0_Pfiiiff)
        /*00b0*/ 	.short	0x0380
        /*00b2*/ 	.short	0x002c


	//----- nvinfo : EIATTR_SW_WAR
	.align		4
.L_27:
        /*00b4*/ 	.byte	0x04, 0x36
        /*00b6*/ 	.short	(.L_29 - .L_28)
.L_28:
        /*00b8*/ 	.word	0x00000008
.L_29:


//--------------------- .nv.callgraph             --------------------------
	.section	.nv.callgraph,"",@"SHT_CUDA_CALLGRAPH"
	.align	4
	.sectionentsize	8
	.align		4
        /*0000*/ 	.word	0x00000000
	.align		4
        /*0004*/ 	.word	0xffffffff
	.align		4
        /*0008*/ 	.word	0x00000000
	.align		4
        /*000c*/ 	.word	0xfffffffe
	.align		4
        /*0010*/ 	.word	0x00000000
	.align		4
        /*0014*/ 	.word	0xfffffffd
	.align		4
        /*0018*/ 	.word	0x00000000
	.align		4
        /*001c*/ 	.word	0xfffffffc


//--------------------- .text._Z9matrixMulPKfS0_Pfiiiff --------------------------
	.section	.text._Z9matrixMulPKfS0_Pfiiiff,"ax",@progbits
	.align	128
        .global         _Z9matrixMulPKfS0_Pfiiiff
        .type           _Z9matrixMulPKfS0_Pfiiiff,@function
        .size           _Z9matrixMulPKfS0_Pfiiiff,(.L_x_5 - _Z9matrixMulPKfS0_Pfiiiff)
        .other          _Z9matrixMulPKfS0_Pfiiiff,@"STO_CUDA_ENTRY STV_DEFAULT"
_Z9matrixMulPKfS0_Pfiiiff:
.text._Z9matrixMulPKfS0_Pfiiiff:
[----:B------:R-:W-:Y:S01]  /*0000*/  LDC R1, c[0x0][0x37c] ;  /* 0x0000df00ff017b82 */ /* 0x000fe20000000800 */
[----:B------:R-:W0:Y:S07]  /*0010*/  S2R R3, SR_TID.X ;  /* 0x0000000000037919 */ /* 0x000e2e0000002100 */
[----:B------:R-:W0:Y:S01]  /*0020*/  LDC R8, c[0x0][0x360] ;  /* 0x0000d800ff087b82 */ /* 0x000e220000000800 */
[----:B------:R-:W1:Y:S01]  /*0030*/  LDCU UR5, c[0x0][0x364] ;  /* 0x00006c80ff0577ac */ /* 0x000e620008000800 */
[----:B------:R-:W0:Y:S01]  /*0040*/  S2R R2, SR_TID.Y ;  /* 0x0000000000027919 */ /* 0x000e220000002200 */
[----:B------:R-:W2:Y:S05]  /*0050*/  LDCU UR8, c[0x0][0x3a0] ;  /* 0x00007400ff0877ac */ /* 0x000eaa0008000800 */
[----:B------:R-:W1:Y:S01]  /*0060*/  S2UR UR4, SR_CTAID.Y ;  /* 0x00000000000479c3 */ /* 0x000e620000002600 */
[----:B------:R-:W3:Y:S07]  /*0070*/  LDCU.64 UR10, c[0x0][0x358] ;  /* 0x00006b00ff0a77ac */ /* 0x000eee0008000a00 */
[----:B------:R-:W4:Y:S01]  /*0080*/  S2UR UR6, SR_CTAID.X ;  /* 0x00000000000679c3 */ /* 0x000f220000002500 */
[----:B-1----:R-:W-:Y:S01]  /*0090*/  UIMAD UR4, UR4, UR5, URZ ;  /* 0x00000005040472a4 */ /* 0x002fe2000f8e02ff */
[----:B0-----:R-:W-:-:S03]  /*00a0*/  IMAD R84, R8, R3, R2 ;  /* 0x0000000308547224 */ /* 0x001fc600078e0202 */
[----:B------:R-:W-:Y:S02]  /*00b0*/  USHF.L.U32 UR4, UR4, 0x3, URZ ;  /* 0x0000000304047899 */ /* 0x000fe400080006ff */
[C---:B------:R-:W-:Y:S02]  /*00c0*/  ISETP.GE.U32.AND P0, PT, R84.reuse, 0x80, PT ;  /* 0x000000805400780c */ /* 0x040fe40003f06070 */
[----:B------:R-:W-:-:S11]  /*00d0*/  SHF.L.U32 R28, R84, 0x3, RZ ;  /* 0x00000003541c7819 */ /* 0x000fd600000006ff */
[C---:B------:R-:W-:Y:S01]  /*00e0*/  @P0 IADD3 R4, PT, PT, R28.reuse, -0x3ff, RZ ;  /* 0xfffffc011c040810 */ /* 0x040fe20007ffe0ff */
[----:B------:R-:W0:Y:S01]  /*00f0*/  @P0 LDC.64 R22, c[0x0][0x388] ;  /* 0x0000e200ff160b82 */ /* 0x000e220000000a00 */
[----:B------:R-:W-:Y:S02]  /*0100*/  @P0 IADD3 R0, PT, PT, R28, -0x400, RZ ;  /* 0xfffffc001c000810 */ /* 0x000fe40007ffe0ff */
[----:B------:R-:W-:Y:S02]  /*0110*/  @P0 SHF.R.S32.HI R7, RZ, 0x1f, R4 ;  /* 0x0000001fff070819 */ /* 0x000fe40000011404 */
[----:B------:R-:W-:Y:S02]  /*0120*/  @P0 SHF.R.S32.HI R5, RZ, 0x1f, R0 ;  /* 0x0000001fff050819 */ /* 0x000fe40000011400 */
[----:B------:R-:W-:Y:S01]  /*0130*/  @P0 LEA.HI R15, R7, R4, RZ, 0x7 ;  /* 0x00000004070f0211 */ /* 0x000fe200078f38ff */
[----:B------:R-:W1:Y:S01]  /*0140*/  @P0 LDC R30, c[0x0][0x39c] ;  /* 0x0000e700ff1e0b82 */ /* 0x000e620000000800 */
[----:B------:R-:W-:-:S02]  /*0150*/  @P0 LEA.HI R5, R5, R0, RZ, 0x7 ;  /* 0x0000000005050211 */ /* 0x000fc400078f38ff */
[----:B------:R-:W-:Y:S02]  /*0160*/  @P0 LOP3.LUT R9, R15, 0xffffff80, RZ, 0xc0, !PT ;  /* 0xffffff800f090812 */ /* 0x000fe400078ec0ff */
[----:B------:R-:W-:Y:S02]  /*0170*/  @P0 LOP3.LUT R7, R5, 0xffffff80, RZ, 0xc0, !PT ;  /* 0xffffff8005070812 */ /* 0x000fe400078ec0ff */
[----:B------:R-:W-:Y:S01]  /*0180*/  @P0 IADD3 R17, PT, PT, R4, -R9, RZ ;  /* 0x8000000904110210 */ /* 0x000fe20007ffe0ff */
[----:B------:R-:W5:Y:S01]  /*0190*/  @!P0 LDC.64 R32, c[0x0][0x380] ;  /* 0x0000e000ff208b82 */ /* 0x000f620000000a00 */
[----:B------:R-:W-:Y:S02]  /*01a0*/  @P0 IADD3 R6, PT, PT, R28, -0x3fe, RZ ;  /* 0xfffffc021c060810 */ /* 0x000fe40007ffe0ff */
[----:B------:R-:W-:Y:S02]  /*01b0*/  @P0 IADD3 R7, PT, PT, R0, -R7, RZ ;  /* 0x8000000700070210 */ /* 0x000fe40007ffe0ff */
[----:B------:R-:W-:-:S02]  /*01c0*/  @P0 SHF.R.S32.HI R9, RZ, 0x1f, R6 ;  /* 0x0000001fff090819 */ /* 0x000fc40000011406 */
[C---:B------:R-:W-:Y:S01]  /*01d0*/  @P0 IADD3 R0, PT, PT, R28.reuse, -0x3fd, RZ ;  /* 0xfffffc031c000810 */ /* 0x040fe20007ffe0ff */
[----:B------:R-:W2:Y:S01]  /*01e0*/  @P0 LDC R4, c[0x0][0x39c] ;  /* 0x0000e700ff040b82 */ /* 0x000ea20000000800 */
[----:B------:R-:W-:Y:S02]  /*01f0*/  @P0 IADD3 R14, PT, PT, R28, -0x3fc, RZ ;  /* 0xfffffc041c0e0810 */ /* 0x000fe40007ffe0ff */
[----:B------:R-:W-:Y:S02]  /*0200*/  @P0 LEA.HI R20, R9, R6, RZ, 0x7 ;  /* 0x0000000609140211 */ /* 0x000fe400078f38ff */
[----:B------:R-:W-:Y:S02]  /*0210*/  @P0 SHF.R.S32.HI R11, RZ, 0x1f, R0 ;  /* 0x0000001fff0b0819 */ /* 0x000fe40000011400 */
[----:B------:R-:W-:Y:S01]  /*0220*/  @P0 SHF.R.S32.HI R13, RZ, 0x1f, R14 ;  /* 0x0000001fff0d0819 */ /* 0x000fe2000001140e */
[----:B------:R-:W5:Y:S01]  /*0230*/  @P0 LDC.64 R34, c[0x0][0x388] ;  /* 0x0000e200ff220b82 */ /* 0x000f620000000a00 */
[----:B------:R-:W-:-:S02]  /*0240*/  @P0 LOP3.LUT R9, R20, 0xffffff80, RZ, 0xc0, !PT ;  /* 0xffffff8014090812 */ /* 0x000fc400078ec0ff */
[----:B------:R-:W-:Y:S02]  /*0250*/  @P0 IADD3 R12, PT, PT, R28, -0x3fb, RZ ;  /* 0xfffffc051c0c0810 */ /* 0x000fe40007ffe0ff */
[----:B------:R-:W-:Y:S02]  /*0260*/  @P0 LEA.HI R25, R11, R0, RZ, 0x7 ;  /* 0x000000000b190211 */ /* 0x000fe400078f38ff */
[----:B------:R-:W-:Y:S01]  /*0270*/  @P0 LEA.HI R16, R13, R14, RZ, 0x7 ;  /* 0x0000000e0d100211 */ /* 0x000fe200078f38ff */
[----:B------:R-:W5:Y:S01]  /*0280*/  @!P0 LDC.64 R36, c[0x0][0x380] ;  /* 0x0000e000ff248b82 */ /* 0x000f620000000a00 */
[----:B------:R-:W-:Y:S02]  /*0290*/  @P0 IADD3 R24, PT, PT, R6, -R9, RZ ;  /* 0x8000000906180210 */ /* 0x000fe40007ffe0ff */
[----:B------:R-:W-:Y:S02]  /*02a0*/  @P0 SHF.R.S32.HI R13, RZ, 0x1f, R12 ;  /* 0x0000001fff0d0819 */ /* 0x000fe4000001140c */
[----:B------:R-:W-:-:S02]  /*02b0*/  @P0 LOP3.LUT R9, R25, 0xffffff80, RZ, 0xc0, !PT ;  /* 0xffffff8019090812 */ /* 0x000fc400078ec0ff */
[----:B------:R-:W-:Y:S01]  /*02c0*/  @P0 SHF.R.S32.HI R5, RZ, 0x7, R5 ;  /* 0x00000007ff050819 */ /* 0x000fe20000011405 */
[----:B------:R-:W5:Y:S01]  /*02d0*/  @P0 LDC R38, c[0x0][0x39c] ;  /* 0x0000e700ff260b82 */ /* 0x000f620000000800 */
[----:B------:R-:W-:Y:S02]  /*02e0*/  @P0 IADD3 R6, PT, PT, R28, -0x3f9, RZ ;  /* 0xfffffc071c060810 */ /* 0x000fe40007ffe0ff */
[----:B------:R-:W-:Y:S02]  /*02f0*/  @P0 LEA.HI R13, R13, R12, RZ, 0x7 ;  /* 0x0000000c0d0d0211 */ /* 0x000fe400078f38ff */
[----:B------:R-:W-:Y:S01]  /*0300*/  @P0 IADD3 R26, PT, PT, R0, -R9, RZ ;  /* 0x80000009001a0210 */ /* 0x000fe20007ffe0ff */
[----:B--2---:R-:W-:Y:S01]  /*0310*/  @P0 IMAD R0, R5, R4, RZ ;  /* 0x0000000405000224 */ /* 0x004fe200078e02ff */
[----:B------:R-:W-:Y:S01]  /*0320*/  @P0 SHF.R.S32.HI R5, RZ, 0x1f, R6 ;  /* 0x0000001fff050819 */ /* 0x000fe20000011406 */
[----:B------:R-:W2:Y:S01]  /*0330*/  @P0 LDC R29, c[0x0][0x39c] ;  /* 0x0000e700ff1d0b82 */ /* 0x000ea20000000800 */
[----:B------:R-:W-:-:S02]  /*0340*/  @P0 LOP3.LUT R11, R16, 0xffffff80, RZ, 0xc0, !PT ;  /* 0xffffff80100b0812 */ /* 0x000fc400078ec0ff */
[----:B------:R-:W-:Y:S02]  /*0350*/  @P0 LOP3.LUT R9, R13, 0xffffff80, RZ, 0xc0, !PT ;  /* 0xffffff800d090812 */ /* 0x000fe400078ec0ff */
[----:B------:R-:W-:Y:S02]  /*0360*/  @P0 IADD3 R10, PT, PT, R28, -0x3fa, RZ ;  /* 0xfffffc061c0a0810 */ /* 0x000fe40007ffe0ff */
[----:B------:R-:W-:Y:S02]  /*0370*/  @P0 LEA.HI R4, R5, R6, RZ, 0x7 ;  /* 0x0000000605040211 */ /* 0x000fe400078f38ff */
[----:B------:R-:W-:Y:S02]  /*0380*/  @P0 IADD3 R14, PT, PT, R14, -R11, RZ ;  /* 0x8000000b0e0e0210 */ /* 0x000fe40007ffe0ff */
[----:B------:R-:W-:Y:S02]  /*0390*/  @P0 IADD3 R12, PT, PT, R12, -R9, RZ ;  /* 0x800000090c0c0210 */ /* 0x000fe40007ffe0ff */
[----:B------:R-:W-:-:S02]  /*03a0*/  @P0 SHF.R.S32.HI R11, RZ, 0x1f, R10 ;  /* 0x0000001fff0b0819 */ /* 0x000fc4000001140a */
[--C-:B------:R-:W-:Y:S02]  /*03b0*/  @P0 SHF.R.S32.HI R18, RZ, 0x1f, R7.reuse ;  /* 0x0000001fff120819 */ /* 0x100fe40000011407 */
[----:B------:R-:W-:Y:S02]  /*03c0*/  @P0 IADD3 R19, P1, P2, R0, UR4, R7 ;  /* 0x0000000400130c10 */ /* 0x000fe4000fa3e007 */
[----:B------:R-:W-:Y:S01]  /*03d0*/  @P0 SHF.R.S32.HI R9, RZ, 0x1f, R0 ;  /* 0x0000001fff090819 */ /* 0x000fe20000011400 */
[----:B----4-:R-:W-:Y:S01]  /*03e0*/  IMAD R0, R8, UR6, RZ ;  /* 0x0000000608007c24 */ /* 0x010fe2000f8e02ff */
[----:B------:R-:W-:Y:S02]  /*03f0*/  @P0 LOP3.LUT R7, R4, 0xffffff80, RZ, 0xc0, !PT ;  /* 0xffffff8004070812 */ /* 0x000fe400078ec0ff */
[----:B------:R-:W-:Y:S02]  /*0400*/  @P0 LEA.HI R11, R11, R10, RZ, 0x7 ;  /* 0x0000000a0b0b0211 */ /* 0x000fe400078f38ff */
[----:B------:R-:W-:-:S02]  /*0410*/  @P0 IADD3 R7, PT, PT, R6, -R7, RZ ;  /* 0x8000000706070210 */ /* 0x000fc40007ffe0ff */
[----:B------:R-:W-:Y:S02]  /*0420*/  SHF.L.U32 R0, R0, 0x3, RZ ;  /* 0x0000000300007819 */ /* 0x000fe400000006ff */
[----:B------:R-:W-:Y:S02]  /*0430*/  @!P0 LOP3.LUT R6, R28, 0x78, RZ, 0xc0, !PT ;  /* 0x000000781c068812 */ /* 0x000fe400078ec0ff */
[----:B------:R-:W-:Y:S01]  /*0440*/  @P0 LOP3.LUT R5, R11, 0xffffff80, RZ, 0xc0, !PT ;  /* 0xffffff800b050812 */ /* 0x000fe200078ec0ff */
[----:B------:R-:W-:Y:S01]  /*0450*/  IMAD R82, R0, UR8, RZ ;  /* 0x0000000800527c24 */ /* 0x000fe2000f8e02ff */
[----:B------:R-:W-:Y:S01]  /*0460*/  @P0 IADD3.X R18, PT, PT, R9, R18, RZ, P1, P2 ;  /* 0x0000001209120210 */ /* 0x000fe20000fe44ff */
[----:B------:R-:W-:Y:S01]  /*0470*/  @!P0 IMAD R6, R6, UR8, RZ ;  /* 0x0000000806068c24 */ /* 0x000fe2000f8e02ff */
[----:B0-----:R-:W-:Y:S02]  /*0480*/  @P0 LEA R8, P1, R19, R22, 0x2 ;  /* 0x0000001613080211 */ /* 0x001fe400078210ff */
[----:B------:R-:W-:-:S02]  /*0490*/  @P0 IADD3 R10, PT, PT, R10, -R5, RZ ;  /* 0x800000050a0a0210 */ /* 0x000fc40007ffe0ff */
[----:B------:R-:W-:Y:S02]  /*04a0*/  @!P0 SHF.R.U32.HI R5, RZ, 0x4, R84 ;  /* 0x00000004ff058819 */ /* 0x000fe40000011654 */
[----:B------:R-:W-:Y:S02]  /*04b0*/  @P0 SHF.R.S32.HI R15, RZ, 0x7, R15 ;  /* 0x00000007ff0f0819 */ /* 0x000fe4000001140f */
[----:B------:R-:W-:Y:S02]  /*04c0*/  @P0 LEA.HI.X R9, R19, R23, R18, 0x2, P1 ;  /* 0x0000001713090211 */ /* 0x000fe400008f1412 */
[----:B------:R-:W0:Y:S01]  /*04d0*/  @P0 LDC R23, c[0x0][0x39c] ;  /* 0x0000e700ff170b82 */ /* 0x000e220000000800 */
[----:B------:R-:W-:Y:S02]  /*04e0*/  @!P0 IADD3 R19, P1, P2, R6, R5, R82 ;  /* 0x0000000506138210 */ /* 0x000fe40007a3e052 */
[----:B------:R-:W-:Y:S01]  /*04f0*/  @!P0 SHF.R.S32.HI R5, RZ, 0x1f, R6 ;  /* 0x0000001fff058819 */ /* 0x000fe20000011406 */
[----:B-1----:R-:W-:Y:S01]  /*0500*/  @P0 IMAD R6, R15, R30, RZ ;  /* 0x0000001e0f060224 */ /* 0x002fe200078e02ff */
[----:B------:R-:W-:-:S02]  /*0510*/  SHF.R.S32.HI R44, RZ, 0x1f, R82 ;  /* 0x0000001fff2c7819 */ /* 0x000fc40000011452 */
[----:B------:R-:W-:Y:S02]  /*0520*/  @!P0 IADD3 R15, PT, PT, R28, 0x1, RZ ;  /* 0x000000011c0f8810 */ /* 0x000fe40007ffe0ff */
[----:B------:R-:W-:Y:S02]  /*0530*/  @!P0 IADD3.X R30, PT, PT, R5, RZ, R44, P1, P2 ;  /* 0x000000ff051e8210 */ /* 0x000fe40000fe442c */
[--C-:B------:R-:W-:Y:S01]  /*0540*/  @P0 SHF.R.S32.HI R22, RZ, 0x1f, R17.reuse ;  /* 0x0000001fff160819 */ /* 0x100fe20000011411 */
[----:B---3--:R0:W3:Y:S01]  /*0550*/  @P0 LDG.E R5, desc[UR10][R8.64] ;  /* 0x0000000a08050981 */ /* 0x0080e2000c1e1900 */
[----:B------:R-:W-:Y:S02]  /*0560*/  @P0 IADD3 R21, P2, P3, R6, UR4, R17 ;  /* 0x0000000406150c10 */ /* 0x000fe4000fb5e011 */
[----:B-----5:R-:W-:Y:S02]  /*0570*/  @!P0 LEA R18, P1, R19, R32, 0x2 ;  /* 0x0000002013128211 */ /* 0x020fe400078210ff */
[----:B------:R-:W-:-:S02]  /*0580*/  @P0 SHF.R.S32.HI R17, RZ, 0x1f, R6 ;  /* 0x0000001fff110819 */ /* 0x000fc40000011406 */
[----:B------:R-:W-:Y:S02]  /*0590*/  @!P0 LOP3.LUT R6, R15, 0x79, RZ, 0xc0, !PT ;  /* 0x000000790f068812 */ /* 0x000fe400078ec0ff */
[----:B------:R-:W-:Y:S02]  /*05a0*/  @!P0 LEA.HI.X R19, R19, R33, R30, 0x2, P1 ;  /* 0x0000002113138211 */ /* 0x000fe400008f141e */
[----:B------:R-:W-:Y:S01]  /*05b0*/  @P0 IADD3.X R30, PT, PT, R17, R22, RZ, P2, P3 ;  /* 0x00000016111e0210 */ /* 0x000fe200017e64ff */
[----:B------:R-:W1:Y:S01]  /*05c0*/  @P0 LDC.64 R32, c[0x0][0x388] ;  /* 0x0000e200ff200b82 */ /* 0x000e620000000a00 */
[----:B------:R-:W-:Y:S01]  /*05d0*/  @!P0 IMAD R17, R6, UR8, RZ ;  /* 0x0000000806118c24 */ /* 0x000fe2000f8e02ff */
[----:B------:R-:W-:Y:S01]  /*05e0*/  @!P0 SHF.R.U32.HI R15, RZ, 0x7, R15 ;  /* 0x00000007ff0f8819 */ /* 0x000fe2000001160f */
[----:B------:R-:W4:Y:S01]  /*05f0*/  @!P0 LDG.E R6, desc[UR10][R18.64] ;  /* 0x0000000a12068981 */ /* 0x000f22000c1e1900 */
[----:B------:R-:W-:Y:S02]  /*0600*/  @P0 SHF.R.S32.HI R22, RZ, 0x7, R20 ;  /* 0x00000007ff160819 */ /* 0x000fe40000011414 */
[----:B------:R-:W-:-:S02]  /*0610*/  @P0 LEA R20, P1, R21, R34, 0x2 ;  /* 0x0000002215140211 */ /* 0x000fc400078210ff */
[----:B------:R-:W-:Y:S02]  /*0620*/  @!P0 IADD3 R15, P2, P3, R17, R15, R82 ;  /* 0x0000000f110f8210 */ /* 0x000fe40007b5e052 */
[----:B------:R-:W-:Y:S01]  /*0630*/  @!P0 SHF.R.S32.HI R17, RZ, 0x1f, R17 ;  /* 0x0000001fff118819 */ /* 0x000fe20000011411 */
[----:B0-----:R-:W-:Y:S01]  /*0640*/  @P0 IMAD R9, R22, R23, RZ ;  /* 0x0000001716090224 */ /* 0x001fe200078e02ff */
[----:B------:R-:W-:Y:S02]  /*0650*/  @P0 LEA.HI.X R21, R21, R35, R30, 0x2, P1 ;  /* 0x0000002315150211 */ /* 0x000fe400008f141e */
[----:B------:R-:W-:Y:S01]  /*0660*/  @!P0 IADD3.X R30, PT, PT, R17, RZ, R44, P2, P3 ;  /* 0x000000ff111e8210 */ /* 0x000fe200017e642c */
[----:B------:R-:W0:Y:S01]  /*0670*/  @!P0 LDC.64 R34, c[0x0][0x380] ;  /* 0x0000e000ff228b82 */ /* 0x000e220000000a00 */
[C---:B------:R-:W-:Y:S01]  /*0680*/  @!P0 LEA R22, P1, R15.reuse, R36, 0x2 ;  /* 0x000000240f168211 */ /* 0x040fe200078210ff */
[----:B------:R-:W5:Y:S03]  /*0690*/  @P0 LDG.E R8, desc[UR10][R20.64] ;  /* 0x0000000a14080981 */ /* 0x000f66000c1e1900 */
[----:B------:R-:W-:-:S02]  /*06a0*/  @!P0 LEA.HI.X R23, R15, R37, R30, 0x2, P1 ;  /* 0x000000250f178211 */ /* 0x000fc400008f141e */
[----:B------:R-:W-:Y:S01]  /*06b0*/  @!P0 IADD3 R15, PT, PT, R28, 0x2, RZ ;  /* 0x000000021c0f8810 */ /* 0x000fe20007ffe0ff */
[----:B------:R-:W2:Y:S01]  /*06c0*/  @P0 LDC.64 R36, c[0x0][0x388] ;  /* 0x0000e200ff240b82 */ /* 0x000ea20000000a00 */
[--C-:B------:R-:W-:Y:S02]  /*06d0*/  @P0 SHF.R.S32.HI R19, RZ, 0x1f, R24.reuse ;  /* 0x0000001fff130819 */ /* 0x100fe40000011418 */
[----:B------:R-:W-:Y:S02]  /*06e0*/  @P0 IADD3 R24, P1, P2, R9, UR4, R24 ;  /* 0x0000000409180c10 */ /* 0x000fe4000fa3e018 */
[----:B------:R-:W-:Y:S02]  /*06f0*/  @P0 SHF.R.S32.HI R18, RZ, 0x1f, R9 ;  /* 0x0000001fff120819 */ /* 0x000fe40000011409 */
[----:B------:R-:W-:Y:S01]  /*0700*/  @!P0 LOP3.LUT R17, R15, 0x7a, RZ, 0xc0, !PT ;  /* 0x0000007a0f118812 */ /* 0x000fe200078ec0ff */
[----:B------:R1:W5:Y:S01]  /*0710*/  @!P0 LDG.E R9, desc[UR10][R22.64] ;  /* 0x0000000a16098981 */ /* 0x000362000c1e1900 */
[----:B------:R-:W-:-:S02]  /*0720*/  @P0 IADD3.X R19, PT, PT, R18, R19, RZ, P1, P2 ;  /* 0x0000001312130210 */ /* 0x000fc40000fe44ff */
[C---:B-1----:R-:W-:Y:S01]  /*0730*/  @P0 LEA R18, P1, R24.reuse, R32, 0x2 ;  /* 0x0000002018120211 */ /* 0x042fe200078210ff */
[----:B------:R-:W-:Y:S01]  /*0740*/  @!P0 IMAD R17, R17, UR8, RZ ;  /* 0x0000000811118c24 */ /* 0x000fe2000f8e02ff */
[----:B------:R-:W-:Y:S02]  /*0750*/  @!P0 SHF.R.U32.HI R15, RZ, 0x7, R15 ;  /* 0x00000007ff0f8819 */ /* 0x000fe4000001160f */
[----:B------:R-:W-:Y:S02]  /*0760*/  @P0 SHF.R.S32.HI R25, RZ, 0x7, R25 ;  /* 0x00000007ff190819 */ /* 0x000fe40000011419 */
[----:B------:R-:W-:Y:S02]  /*0770*/  @P0 LEA.HI.X R19, R24, R33, R19, 0x2, P1 ;  /* 0x0000002118130211 */ /* 0x000fe400008f1413 */
[----:B------:R-:W-:Y:S01]  /*0780*/  @!P0 IADD3 R21, P1, P2, R17, R15, R82 ;  /* 0x0000000f11158210 */ /* 0x000fe20007a3e052 */
[----:B------:R-:W1:Y:S01]  /*0790*/  @!P0 LDC.64 R32, c[0x0][0x380] ;  /* 0x0000e000ff208b82 */ /* 0x000e620000000a00 */
[----:B------:R-:W-:Y:S01]  /*07a0*/  @!P0 SHF.R.S32.HI R15, RZ, 0x1f, R17 ;  /* 0x0000001fff0f8819 */ /* 0x000fe20000011411 */
[----:B------:R-:W-:Y:S01]  /*07b0*/  @P0 IMAD R25, R25, R38, RZ ;  /* 0x0000002619190224 */ /* 0x000fe200078e02ff */
[----:B------:R-:W-:-:S02]  /*07c0*/  @!P0 IADD3 R17, PT, PT, R28, 0x3, RZ ;  /* 0x000000031c118810 */ /* 0x000fc40007ffe0ff */
[----:B------:R-:W-:Y:S02]  /*07d0*/  @!P0 IADD3.X R30, PT, PT, R15, RZ, R44, P1, P2 ;  /* 0x000000ff0f1e8210 */ /* 0x000fe40000fe442c */
[----:B------:R-:W-:Y:S01]  /*07e0*/  @!P0 LOP3.LUT R22, R17, 0x7b, RZ, 0xc0, !PT ;  /* 0x0000007b11168812 */ /* 0x000fe200078ec0ff */
[----:B------:R-:W5:Y:S01]  /*07f0*/  @P0 LDG.E R15, desc[UR10][R18.64] ;  /* 0x0000000a120f0981 */ /* 0x000f62000c1e1900 */
[----:B0-----:R-:W-:Y:S01]  /*0800*/  @!P0 LEA R20, P1, R21, R34, 0x2 ;  /* 0x0000002215148211 */ /* 0x001fe200078210ff */
[----:B------:R-:W0:Y:S01]  /*0810*/  @P0 LDC R38, c[0x0][0x39c] ;  /* 0x0000e700ff260b82 */ /* 0x000e220000000800 */
[--C-:B------:R-:W-:Y:S02]  /*0820*/  @P0 SHF.R.S32.HI R24, RZ, 0x1f, R26.reuse ;  /* 0x0000001fff180819 */ /* 0x100fe4000001141a */
[----:B------:R-:W-:Y:S01]  /*0830*/  @P0 IADD3 R26, P2, P3, R25, UR4, R26 ;  /* 0x00000004191a0c10 */ /* 0x000fe2000fb5e01a */
[----:B------:R-:W-:Y:S01]  /*0840*/  @!P0 IMAD R23, R22, UR8, RZ ;  /* 0x0000000816178c24 */ /* 0x000fe2000f8e02ff */
[----:B------:R-:W-:-:S02]  /*0850*/  @!P0 LEA.HI.X R21, R21, R35, R30, 0x2, P1 ;  /* 0x0000002315158211 */ /* 0x000fc400008f141e */
[----:B--2---:R-:W-:Y:S01]  /*0860*/  @P0 LEA R22, P1, R26, R36, 0x2 ;  /* 0x000000241a160211 */ /* 0x004fe200078210ff */
[----:B------:R-:W2:Y:S01]  /*0870*/  @P0 LDC.64 R30, c[0x0][0x388] ;  /* 0x0000e200ff1e0b82 */ /* 0x000ea20000000a00 */
[----:B------:R-:W-:Y:S02]  /*0880*/  @P0 SHF.R.S32.HI R25, RZ, 0x1f, R25 ;  /* 0x0000001fff190819 */ /* 0x000fe40000011419 */
[----:B------:R-:W-:-:S05]  /*0890*/  @!P0 SHF.R.U32.HI R17, RZ, 0x7, R17 ;  /* 0x00000007ff118819 */ /* 0x000fca0000011611 */
[----:B------:R-:W0:Y:S01]  /*08a0*/  @P0 LDC R36, c[0x0][0x39c] ;  /* 0x0000e700ff240b82 */ /* 0x000e220000000800 */
[----:B------:R-:W-:Y:S02]  /*08b0*/  @P0 IADD3.X R27, PT, PT, R25, R24, RZ, P2, P3 ;  /* 0x00000018191b0210 */ /* 0x000fe400017e64ff */
[----:B------:R-:W-:Y:S02]  /*08c0*/  @P0 SHF.R.S32.HI R24, RZ, 0x7, R16 ;  /* 0x00000007ff180819 */ /* 0x000fe40000011410 */
[----:B------:R-:W-:Y:S01]  /*08d0*/  @!P0 IADD3 R25, P2, P3, R23, R17, R82 ;  /* 0x0000001117198210 */ /* 0x000fe20007b5e052 */
[----:B------:R1:W5:Y:S01]  /*08e0*/  @!P0 LDG.E R16, desc[UR10][R20.64] ;  /* 0x0000000a14108981 */ /* 0x000362000c1e1900 */
[----:B------:R-:W-:Y:S01]  /*08f0*/  @!P0 SHF.R.S32.HI R19, RZ, 0x1f, R23 ;  /* 0x0000001fff138819 */ /* 0x000fe20000011417 */
[----:B------:R-:W-:Y:S01]  /*0900*/  @P0 IMAD R17, R24, R29, RZ ;  /* 0x0000001d18110224 */ /* 0x000fe200078e02ff */
[----:B------:R-:W-:Y:S01]  /*0910*/  @P0 LEA.HI.X R23, R26, R37, R27, 0x2, P1 ;  /* 0x000000251a170211 */ /* 0x000fe200008f141b */
[----:B------:R-:W2:Y:S01]  /*0920*/  @!P0 LDC.64 R34, c[0x0][0x380] ;  /* 0x0000e000ff228b82 */ /* 0x000ea20000000a00 */
[----:B------:R-:W-:-:S02]  /*0930*/  @!P0 IADD3.X R24, PT, PT, R19, RZ, R44, P2, P3 ;  /* 0x000000ff13188210 */ /* 0x000fc400017e642c */
[C---:B-1----:R-:W-:Y:S02]  /*0940*/  @!P0 LEA R18, P1, R25.reuse, R32, 0x2 ;  /* 0x0000002019128211 */ /* 0x042fe400078210ff */
[----:B------:R-:W-:Y:S01]  /*0950*/  @P0 SHF.R.S32.HI R13, RZ, 0x7, R13 ;  /* 0x00000007ff0d0819 */ /* 0x000fe2000001140d */
[----:B------:R-:W5:Y:S01]  /*0960*/  @P0 LDG.E R23, desc[UR10][R22.64] ;  /* 0x0000000a16170981 */ /* 0x000f62000c1e1900 */
[----:B------:R-:W-:Y:S01]  /*0970*/  @!P0 IADD3 R21, PT, PT, R28, 0x4, RZ ;  /* 0x000000041c158810 */ /* 0x000fe20007ffe0ff */
[----:B------:R-:W1:Y:S01]  /*0980*/  @P0 LDC R29, c[0x0][0x39c] ;  /* 0x0000e700ff1d0b82 */ /* 0x000e620000000800 */
[----:B------:R-:W-:Y:S02]  /*0990*/  @!P0 LEA.HI.X R19, R25, R33, R24, 0x2, P1 ;  /* 0x0000002119138211 */ /* 0x000fe400008f1418 */
[----:B------:R-:W-:Y:S02]  /*09a0*/  @P0 IADD3 R24, P1, P2, R17, UR4, R14 ;  /* 0x0000000411180c10 */ /* 0x000fe4000fa3e00e */
[----:B------:R-:W-:-:S02]  /*09b0*/  @P0 SHF.R.S32.HI R20, RZ, 0x1f, R17 ;  /* 0x0000001fff140819 */ /* 0x000fc40000011411 */
[----:B------:R-:W-:Y:S01]  /*09c0*/  @P0 SHF.R.S32.HI R25, RZ, 0x1f, R14 ;  /* 0x0000001fff190819 */ /* 0x000fe2000001140e */
[----:B------:R-:W1:Y:S01]  /*09d0*/  @P0 LDC.64 R32, c[0x0][0x388] ;  /* 0x0000e200ff200b82 */ /* 0x000e620000000a00 */
[----:B------:R-:W-:Y:S01]  /*09e0*/  @!P0 LOP3.LUT R17, R21, 0x7c, RZ, 0xc0, !PT ;  /* 0x0000007c15118812 */ /* 0x000fe200078ec0ff */
[----:B0-----:R-:W-:Y:S01]  /*09f0*/  @P0 IMAD R13, R13, R36, RZ ;  /* 0x000000240d0d0224 */ /* 0x001fe200078e02ff */
[----:B------:R-:W-:Y:S01]  /*0a00*/  @P0 IADD3.X R25, PT, PT, R20, R25, RZ, P1, P2 ;  /* 0x0000001914190210 */ /* 0x000fe20000fe44ff */
[----:B------:R0:W5:Y:S01]  /*0a10*/  @!P0 LDG.E R14, desc[UR10][R18.64] ;  /* 0x0000000a120e8981 */ /* 0x000162000c1e1900 */
[C---:B--2---:R-:W-:Y:S01]  /*0a20*/  @P0 LEA R20, P1, R24.reuse, R30, 0x2 ;  /* 0x0000001e18140211 */ /* 0x044fe200078210ff */
[----:B------:R-:W-:Y:S01]  /*0a30*/  @!P0 IMAD R22, R17, UR8, RZ ;  /* 0x0000000811168c24 */ /* 0x000fe2000f8e02ff */
[----:B------:R-:W-:Y:S01]  /*0a40*/  @!P0 SHF.R.U32.HI R17, RZ, 0x7, R21 ;  /* 0x00000007ff118819 */ /* 0x000fe20000011615 */
[----:B------:R-:W2:Y:S01]  /*0a50*/  @!P0 LDC.64 R36, c[0x0][0x380] ;  /* 0x0000e000ff248b82 */ /* 0x000ea20000000a00 */
[----:B------:R-:W-:-:S02]  /*0a60*/  @P0 LEA.HI.X R21, R24, R31, R25, 0x2, P1 ;  /* 0x0000001f18150211 */ /* 0x000fc400008f1419 */
[----:B------:R-:W-:Y:S02]  /*0a70*/  @!P0 IADD3 R26, P1, P2, R22, R17, R82 ;  /* 0x00000011161a8210 */ /* 0x000fe40007a3e052 */
[----:B------:R-:W-:Y:S02]  /*0a80*/  @!P0 SHF.R.S32.HI R17, RZ, 0x1f, R22 ;  /* 0x0000001fff118819 */ /* 0x000fe40000011416 */
[----:B------:R-:W-:Y:S02]  /*0a90*/  @!P0 IADD3 R22, PT, PT, R28, 0x5, RZ ;  /* 0x000000051c168810 */ /* 0x000fe40007ffe0ff */
[----:B0-----:R-:W-:Y:S02]  /*0aa0*/  @!P0 IADD3.X R19, PT, PT, R17, RZ, R44, P1, P2 ;  /* 0x000000ff11138210 */ /* 0x001fe40000fe442c */
[--C-:B------:R-:W-:Y:S01]  /*0ab0*/  @P0 SHF.R.S32.HI R24, RZ, 0x1f, R12.reuse ;  /* 0x0000001fff180819 */ /* 0x100fe2000001140c */
[----:B------:R-:W5:Y:S01]  /*0ac0*/  @P0 LDG.E R17, desc[UR10][R20.64] ;  /* 0x0000000a14110981 */ /* 0x000f62000c1e1900 */
[----:B------:R-:W-:-:S02]  /*0ad0*/  @P0 IADD3 R25, P2, P3, R13, UR4, R12 ;  /* 0x000000040d190c10 */ /* 0x000fc4000fb5e00c */
[----:B------:R-:W-:Y:S02]  /*0ae0*/  @P0 SHF.R.S32.HI R13, RZ, 0x1f, R13 ;  /* 0x0000001fff0d0819 */ /* 0x000fe4000001140d */
[----:B------:R-:W-:Y:S02]  /*0af0*/  @!P0 LOP3.LUT R12, R22, 0x7d, RZ, 0xc0, !PT ;  /* 0x0000007d160c8812 */ /* 0x000fe400078ec0ff */
[----:B------:R-:W-:Y:S02]  /*0b00*/  @!P0 LEA R18, P1, R26, R34, 0x2 ;  /* 0x000000221a128211 */ /* 0x000fe400078210ff */
[----:B------:R-:W-:Y:S01]  /*0b10*/  @P0 IADD3.X R30, PT, PT, R13, R24, RZ, P2, P3 ;  /* 0x000000180d1e0210 */ /* 0x000fe200017e64ff */
[----:B------:R-:W-:Y:S01]  /*0b20*/  @!P0 IMAD R24, R12, UR8, RZ ;  /* 0x000000080c188c24 */ /* 0x000fe2000f8e02ff */
[----:B------:R-:W-:Y:S02]  /*0b30*/  @!P0 LEA.HI.X R19, R26, R35, R19, 0x2, P1 ;  /* 0x000000231a138211 */ /* 0x000fe400008f1413 */
[----:B------:R-:W-:Y:S01]  /*0b40*/  @!P0 SHF.R.U32.HI R13, RZ, 0x7, R22 ;  /* 0x00000007ff0d8819 */ /* 0x000fe20000011616 */
[----:B------:R-:W0:Y:S01]  /*0b50*/  @P0 LDC.64 R34, c[0x0][0x388] ;  /* 0x0000e200ff220b82 */ /* 0x000e220000000a00 */
[----:B-1----:R-:W-:Y:S01]  /*0b60*/  @P0 LEA R12, P1, R25, R32, 0x2 ;  /* 0x00000020190c0211 */ /* 0x002fe200078210ff */
[----:B------:R1:W5:Y:S01]  /*0b70*/  @!P0 LDG.E R22, desc[UR10][R18.64] ;  /* 0x0000000a12168981 */ /* 0x000362000c1e1900 */
[----:B------:R-:W-:-:S02]  /*0b80*/  @!P0 IADD3 R26, P2, P3, R24, R13, R82 ;  /* 0x0000000d181a8210 */ /* 0x000fc40007b5e052 */
[----:B------:R-:W-:Y:S02]  /*0b90*/  @!P0 SHF.R.S32.HI R21, RZ, 0x1f, R24 ;  /* 0x0000001fff158819 */ /* 0x000fe40000011418 */
[----:B------:R-:W-:Y:S02]  /*0ba0*/  @P0 LEA.HI.X R13, R25, R33, R30, 0x2, P1 ;  /* 0x00000021190d0211 */ /* 0x000fe400008f141e */
[----:B------:R-:W-:Y:S01]  /*0bb0*/  @!P0 IADD3.X R21, PT, PT, R21, RZ, R44, P2, P3 ;  /* 0x000000ff15158210 */ /* 0x000fe200017e642c */
[----:B------:R-:W0:Y:S01]  /*0bc0*/  @!P0 LDC.64 R32, c[0x0][0x380] ;  /* 0x0000e000ff208b82 */ /* 0x000e220000000a00 */
[C---:B--2---:R-:W-:Y:S01]  /*0bd0*/  @!P0 LEA R20, P1, R26.reuse, R36, 0x2 ;  /* 0x000000241a148211 */ /* 0x044fe200078210ff */
[----:B------:R2:W5:Y:S01]  /*0be0*/  @P0 LDG.E R25, desc[UR10][R12.64] ;  /* 0x0000000a0c190981 */ /* 0x000562000c1e1900 */
[----:B------:R-:W-:Y:S02]  /*0bf0*/  @P0 SHF.R.S32.HI R11, RZ, 0x7, R11 ;  /* 0x00000007ff0b0819 */ /* 0x000fe4000001140b */
[----:B------:R-:W-:-:S02]  /*0c00*/  @!P0 LEA.HI.X R21, R26, R37, R21, 0x2, P1 ;  /* 0x000000251a158211 */ /* 0x000fc400008f1415 */
[----:B-1----:R-:W-:Y:S01]  /*0c10*/  @!P0 IADD3 R18, PT, PT, R28, 0x6, RZ ;  /* 0x000000061c128810 */ /* 0x002fe20007ffe0ff */
[----:B------:R-:W1:Y:S01]  /*0c20*/  @P0 LDC.64 R36, c[0x0][0x388] ;  /* 0x0000e200ff240b82 */ /* 0x000e620000000a00 */
[----:B------:R-:W-:Y:S02]  /*0c30*/  @P0 IMAD R11, R11, R38, RZ ;  /* 0x000000260b0b0224 */ /* 0x000fe400078e02ff */
[----:B------:R-:W-:-:S05]  /*0c40*/  @!P0 LOP3.LUT R19, R18, 0x7e, RZ, 0xc0, !PT ;  /* 0x0000007e12138812 */ /* 0x000fca00078ec0ff */
[----:B------:R-:W1:Y:S01]  /*0c50*/  @!P0 LDC.64 R38, c[0x0][0x380] ;  /* 0x0000e000ff268b82 */ /* 0x000e620000000a00 */
[--C-:B------:R-:W-:Y:S02]  /*0c60*/  @P0 IADD3 R27, P2, P3, R11, UR4, R10.reuse ;  /* 0x000000040b1b0c10 */ /* 0x100fe4000fb5e00a */
[----:B------:R-:W-:Y:S02]  /*0c70*/  @!P0 IADD3 R26, PT, PT, R28, 0x7, RZ ;  /* 0x000000071c1a8810 */ /* 0x000fe40007ffe0ff */
[----:B------:R-:W-:Y:S02]  /*0c80*/  @P0 SHF.R.S32.HI R24, RZ, 0x1f, R10 ;  /* 0x0000001fff180819 */ /* 0x000fe4000001140a */
[----:B------:R-:W-:Y:S02]  /*0c90*/  @P0 SHF.R.S32.HI R11, RZ, 0x1f, R11 ;  /* 0x0000001fff0b0819 */ /* 0x000fe4000001140b */
[----:B------:R-:W-:Y:S01]  /*0ca0*/  @P0 SHF.R.S32.HI R4, RZ, 0x7, R4 ;  /* 0x00000007ff040819 */ /* 0x000fe20000011404 */
[----:B------:R-:W-:Y:S01]  /*0cb0*/  @!P0 IMAD R19, R19, UR8, RZ ;  /* 0x0000000813138c24 */ /* 0x000fe2000f8e02ff */
[----:B------:R-:W-:-:S02]  /*0cc0*/  @!P0 LOP3.LUT R12, R26, 0x7f, RZ, 0xc0, !PT ;  /* 0x0000007f1a0c8812 */ /* 0x000fc400078ec0ff */
[----:B------:R-:W-:Y:S01]  /*0cd0*/  @!P0 SHF.R.U32.HI R13, RZ, 0x7, R18 ;  /* 0x00000007ff0d8819 */ /* 0x000fe20000011612 */
[----:B------:R-:W-:Y:S01]  /*0ce0*/  @P0 IMAD R4, R4, R29, RZ ;  /* 0x0000001d04040224 */ /* 0x000fe200078e02ff */
[----:B------:R-:W-:Y:S02]  /*0cf0*/  @P0 IADD3.X R30, PT, PT, R11, R24, RZ, P2, P3 ;  /* 0x000000180b1e0210 */ /* 0x000fe400017e64ff */
[----:B0-----:R-:W-:Y:S01]  /*0d00*/  @P0 LEA R10, P1, R27, R34, 0x2 ;  /* 0x000000221b0a0211 */ /* 0x001fe200078210ff */
[----:B------:R-:W-:Y:S01]  /*0d10*/  @!P0 IMAD R18, R12, UR8, RZ ;  /* 0x000000080c128c24 */ /* 0x000fe2000f8e02ff */
[----:B------:R-:W-:Y:S01]  /*0d20*/  @!P0 IADD3 R29, P5, P6, R19, R13, R82 ;  /* 0x0000000d131d8210 */ /* 0x000fe20007ebe052 */
[----:B------:R0:W5:Y:S01]  /*0d30*/  @!P0 LDG.E R24, desc[UR10][R20.64] ;  /* 0x0000000a14188981 */ /* 0x000162000c1e1900 */
[----:B------:R-:W-:Y:S02]  /*0d40*/  @P0 LEA.HI.X R11, R27, R35, R30, 0x2, P1 ;  /* 0x000000231b0b0211 */ /* 0x000fe400008f141e */
[----:B------:R-:W-:-:S02]  /*0d50*/  @!P0 SHF.R.S32.HI R19, RZ, 0x1f, R19 ;  /* 0x0000001fff138819 */ /* 0x000fc40000011413 */
[----:B------:R-:W-:Y:S02]  /*0d60*/  @!P0 SHF.R.U32.HI R27, RZ, 0x7, R26 ;  /* 0x00000007ff1b8819 */ /* 0x000fe4000001161a */
[--C-:B--2---:R-:W-:Y:S01]  /*0d70*/  @P0 SHF.R.S32.HI R13, RZ, 0x1f, R7.reuse ;  /* 0x0000001fff0d0819 */ /* 0x104fe20000011407 */
[----:B------:R-:W2:Y:S01]  /*0d80*/  @P0 LDG.E R11, desc[UR10][R10.64] ;  /* 0x0000000a0a0b0981 */ /* 0x000ea2000c1e1900 */
[----:B------:R-:W-:Y:S02]  /*0d90*/  @P0 IADD3 R21, P3, P4, R4, UR4, R7 ;  /* 0x0000000404150c10 */ /* 0x000fe4000fc7e007 */
[----:B------:R-:W-:Y:S02]  /*0da0*/  @P0 SHF.R.S32.HI R4, RZ, 0x1f, R4 ;  /* 0x0000001fff040819 */ /* 0x000fe40000011404 */
[----:B0-----:R-:W-:Y:S02]  /*0db0*/  @!P0 IADD3.X R20, PT, PT, R19, RZ, R44, P5, P6 ;  /* 0x000000ff13148210 */ /* 0x001fe40002fec42c */
[----:B------:R-:W-:-:S02]  /*0dc0*/  @!P0 IADD3 R27, P1, P2, R18, R27, R82 ;  /* 0x0000001b121b8210 */ /* 0x000fc40007a3e052 */
[----:B------:R-:W-:Y:S02]  /*0dd0*/  @!P0 LEA R12, P5, R29, R32, 0x2 ;  /* 0x000000201d0c8211 */ /* 0x000fe400078a10ff */
[----:B------:R-:W-:Y:S02]  /*0de0*/  @!P0 SHF.R.S32.HI R7, RZ, 0x1f, R18 ;  /* 0x0000001fff078819 */ /* 0x000fe40000011412 */
[----:B------:R-:W-:Y:S02]  /*0df0*/  @P0 IADD3.X R26, PT, PT, R4, R13, RZ, P3, P4 ;  /* 0x0000000d041a0210 */ /* 0x000fe40001fe84ff */
[----:B-1----:R-:W-:Y:S02]  /*0e00*/  @P0 LEA R18, P3, R21, R36, 0x2 ;  /* 0x0000002415120211 */ /* 0x002fe400078610ff */
[----:B------:R-:W-:Y:S02]  /*0e10*/  @!P0 LEA.HI.X R13, R29, R33, R20, 0x2, P5 ;  /* 0x000000211d0d8211 */ /* 0x000fe400028f1414 */
[----:B------:R-:W-:-:S02]  /*0e20*/  @!P0 IADD3.X R4, PT, PT, R7, RZ, R44, P1, P2 ;  /* 0x000000ff07048210 */ /* 0x000fc40000fe442c */
[----:B------:R-:W-:Y:S01]  /*0e30*/  @!P0 LEA R20, P1, R27, R38, 0x2 ;  /* 0x000000261b148211 */ /* 0x000fe200078210ff */
[----:B------:R-:W2:Y:S01]  /*0e40*/  @!P0 LDG.E R12, desc[UR10][R12.64] ;  /* 0x0000000a0c0c8981 */ /* 0x000ea2000c1e1900 */
[----:B------:R-:W-:Y:S02]  /*0e50*/  @P0 LEA.HI.X R19, R21, R37, R26, 0x2, P3 ;  /* 0x0000002515130211 */ /* 0x000fe400018f141a */
[----:B------:R-:W-:-:S04]  /*0e60*/  @!P0 LEA.HI.X R21, R27, R39, R4, 0x2, P1 ;  /* 0x000000271b158211 */ /* 0x000fc800008f1404 */
[----:B------:R-:W2:Y:S04]  /*0e70*/  @P0 LDG.E R19, desc[UR10][R18.64] ;  /* 0x0000000a12130981 */ /* 0x000ea8000c1e1900 */
[----:B------:R-:W2:Y:S01]  /*0e80*/  @!P0 LDG.E R20, desc[UR10][R20.64] ;  /* 0x0000000a14148981 */ /* 0x000ea2000c1e1900 */
[----:B------:R-:W0:Y:S01]  /*0e90*/  S2UR UR7, SR_CgaCtaId ;  /* 0x00000000000779c3 */ /* 0x000e220000008800 */
[----:B------:R-:W-:Y:S02]  /*0ea0*/  UMOV UR5, 0x400 ;  /* 0x0000040000057882 */ /* 0x000fe40000000000 */
[----:B------:R-:W-:-:S04]  /*0eb0*/  UIADD3 UR6, UPT, UPT, UR5, 0x2000, URZ ;  /* 0x0000200005067890 */ /* 0x000fc8000fffe0ff */
[----:B0-----:R-:W-:Y:S02]  /*0ec0*/  ULEA UR6, UR7, UR6, 0x18 ;  /* 0x0000000607067291 */ /* 0x001fe4000f8ec0ff */
[----:B------:R-:W-:-:S04]  /*0ed0*/  ULEA UR5, UR7, UR5, 0x18 ;  /* 0x0000000507057291 */ /* 0x000fc8000f8ec0ff */
[----:B------:R-:W-:Y:S02]  /*0ee0*/  MOV R115, UR6 ;  /* 0x0000000600737c02 */ /* 0x000fe40008000f00 */
[C---:B------:R-:W-:Y:S02]  /*0ef0*/  LEA R7, R84.reuse, UR5, 0x5 ;  /* 0x0000000554077c11 */ /* 0x040fe4000f8e28ff */
[----:B------:R-:W-:Y:S01]  /*0f00*/  LEA R4, R84, R115, 0x5 ;  /* 0x0000007354047211 */ /* 0x000fe200078e28ff */
[----:B------:R-:W-:Y:S01]  /*0f10*/  UISETP.GT.AND UP0, UPT, UR8, 0x8, UPT ;  /* 0x000000080800788c */ /* 0x000fe2000bf04270 */
[----:B------:R-:W-:Y:S02]  /*0f20*/  HFMA2 R83, -RZ, RZ, 0, 0 ;  /* 0x00000000ff537431 */ /* 0x000fe400000001ff */
[----:B------:R-:W-:Y:S01]  /*0f30*/  HFMA2 R67, -RZ, RZ, 0, 0 ;  /* 0x00000000ff437431 */ /* 0x000fe200000001ff */
[----:B------:R-:W-:Y:S02]  /*0f40*/  CS2R R108, SRZ ;  /* 0x00000000006c7805 */ /* 0x000fe4000001ff00 */
[----:B------:R-:W-:-:S02]  /*0f50*/  CS2R R110, SRZ ;  /* 0x00000000006e7805 */ /* 0x000fc4000001ff00 */
[----:B------:R-:W-:Y:S02]  /*0f60*/  CS2R R86, SRZ ;  /* 0x0000000000567805 */ /* 0x000fe4000001ff00 */
[----:B------:R-:W-:Y:S02]  /*0f70*/  CS2R R64, SRZ ;  /* 0x0000000000407805 */ /* 0x000fe4000001ff00 */
[----:B------:R-:W-:Y:S02]  /*0f80*/  MOV R69, RZ ;  /* 0x000000ff00457202 */ /* 0x000fe40000000f00 */
[----:B------:R-:W-:Y:S02]  /*0f90*/  CS2R R62, SRZ ;  /* 0x00000000003e7805 */ /* 0x000fe4000001ff00 */
[----:B------:R-:W-:Y:S02]  /*0fa0*/  CS2R R60, SRZ ;  /* 0x00000000003c7805 */ /* 0x000fe4000001ff00 */
[----:B------:R-:W-:-:S02]  /*0fb0*/  CS2R R58, SRZ ;  /* 0x00000000003a7805 */ /* 0x000fc4000001ff00 */
[----:B------:R-:W-:Y:S02]  /*0fc0*/  CS2R R56, SRZ ;  /* 0x0000000000387805 */ /* 0x000fe4000001ff00 */
[----:B------:R-:W-:Y:S02]  /*0fd0*/  CS2R R26, SRZ ;  /* 0x00000000001a7805 */ /* 0x000fe4000001ff00 */
[----:B------:R-:W-:Y:S02]  /*0fe0*/  CS2R R106, SRZ ;  /* 0x00000000006a7805 */ /* 0x000fe4000001ff00 */
[----:B------:R-:W-:Y:S02]  /*0ff0*/  CS2R R104, SRZ ;  /* 0x0000000000687805 */ /* 0x000fe4000001ff00 */
[----:B------:R-:W-:Y:S02]  /*1000*/  CS2R R102, SRZ ;  /* 0x0000000000667805 */ /* 0x000fe4000001ff00 */
[----:B------:R-:W-:-:S02]  /*1010*/  CS2R R100, SRZ ;  /* 0x0000000000647805 */ /* 0x000fc4000001ff00 */
[----:B------:R-:W-:Y:S02]  /*1020*/  CS2R R98, SRZ ;  /* 0x0000000000627805 */ /* 0x000fe4000001ff00 */
[----:B------:R-:W-:Y:S01]  /*1030*/  CS2R R96, SRZ ;  /* 0x0000000000607805 */ /* 0x000fe2000001ff00 */
[----:B---3--:R-:W-:Y:S04]  /*1040*/  @P0 STS [R4+-0x1000], R5 ;  /* 0xfff0000504000388 */ /* 0x008fe80000000800 */
[----:B----4-:R-:W-:Y:S04]  /*1050*/  @!P0 STS [R7], R6 ;  /* 0x0000000607008388 */ /* 0x010fe80000000800 */
[----:B-----5:R-:W-:Y:S01]  /*1060*/  @P0 STS [R4+-0xffc], R8 ;  /* 0xfff0040804000388 */ /* 0x020fe20000000800 */
[----:B------:R-:W-:-:S03]  /*1070*/  CS2R R94, SRZ ;  /* 0x00000000005e7805 */ /* 0x000fc6000001ff00 */
[----:B------:R0:W-:Y:S01]  /*1080*/  @!P0 STS [R7+0x4], R9 ;  /* 0x0000040907008388 */ /* 0x0001e20000000800 */
[----:B------:R-:W-:Y:S02]  /*1090*/  CS2R R92, SRZ ;  /* 0x00000000005c7805 */ /* 0x000fe4000001ff00 */
[----:B------:R-:W-:Y:S02]  /*10a0*/  CS2R R90, SRZ ;  /* 0x00000000005a7805 */ /* 0x000fe4000001ff00 */
[----:B------:R-:W-:Y:S02]  /*10b0*/  CS2R R88, SRZ ;  /* 0x0000000000587805 */ /* 0x000fe4000001ff00 */
[----:B------:R-:W-:Y:S01]  /*10c0*/  MOV R85, RZ ;  /* 0x000000ff00557202 */ /* 0x000fe20000000f00 */
[----:B------:R-:W-:Y:S01]  /*10d0*/  @P0 STS [R4+-0xff8], R15 ;  /* 0xfff0080f04000388 */ /* 0x000fe20000000800 */
[----:B0-----:R-:W-:-:S03]  /*10e0*/  CS2R R8, SRZ ;  /* 0x0000000000087805 */ /* 0x001fc6000001ff00 */
[----:B------:R-:W-:Y:S04]  /*10f0*/  @!P0 STS [R7+0x8], R16 ;  /* 0x0000081007008388 */ /* 0x000fe80000000800 */
[----:B------:R-:W-:Y:S04]  /*1100*/  @P0 STS [R4+-0xff4], R23 ;  /* 0xfff00c1704000388 */ /* 0x000fe80000000800 */
[----:B------:R0:W-:Y:S04]  /*1110*/  @!P0 STS [R7+0xc], R14 ;  /* 0x00000c0e07008388 */ /* 0x0001e80000000800 */
[----:B------:R1:W-:Y:S01]  /*1120*/  @P0 STS [R4+-0xff0], R17 ;  /* 0xfff0101104000388 */ /* 0x0003e20000000800 */
[----:B0-----:R-:W-:-:S03]  /*1130*/  CS2R R14, SRZ ;  /* 0x00000000000e7805 */ /* 0x001fc6000001ff00 */
[----:B------:R0:W-:Y:S01]  /*1140*/  @!P0 STS [R7+0x10], R22 ;  /* 0x0000101607008388 */ /* 0x0001e20000000800 */
[----:B-1----:R-:W-:-:S03]  /*1150*/  CS2R R16, SRZ ;  /* 0x0000000000107805 */ /* 0x002fc6000001ff00 */
[----:B------:R-:W-:Y:S01]  /*1160*/  @P0 STS [R4+-0xfec], R25 ;  /* 0xfff0141904000388 */ /* 0x000fe20000000800 */
[----:B0-----:R-:W-:-:S03]  /*1170*/  CS2R R22, SRZ ;  /* 0x0000000000167805 */ /* 0x001fc6000001ff00 */
[----:B------:R0:W-:Y:S04]  /*1180*/  @!P0 STS [R7+0x14], R24 ;  /* 0x0000141807008388 */ /* 0x0001e80000000800 */
[----:B--2---:R1:W-:Y:S01]  /*1190*/  @P0 STS [R4+-0xfe8], R11 ;  /* 0xfff0180b04000388 */ /* 0x0043e20000000800 */
[----:B0-----:R-:W-:Y:S02]  /*11a0*/  CS2R R24, SRZ ;  /* 0x0000000000187805 */ /* 0x001fe4000001ff00 */
[----:B-1----:R-:W-:Y:S01]  /*11b0*/  CS2R R10, SRZ ;  /* 0x00000000000a7805 */ /* 0x002fe2000001ff00 */
[----:B------:R0:W-:Y:S04]  /*11c0*/  @!P0 STS [R7+0x18], R12 ;  /* 0x0000180c07008388 */ /* 0x0001e80000000800 */
[----:B------:R1:W-:Y:S01]  /*11d0*/  @P0 STS [R4+-0xfe4], R19 ;  /* 0xfff01c1304000388 */ /* 0x0003e20000000800 */
[----:B0-----:R-:W-:-:S03]  /*11e0*/  CS2R R12, SRZ ;  /* 0x00000000000c7805 */ /* 0x001fc6000001ff00 */
[----:B------:R0:W-:Y:S01]  /*11f0*/  @!P0 STS [R7+0x1c], R20 ;  /* 0x00001c1407008388 */ /* 0x0001e20000000800 */
[----:B-1----:R-:W-:Y:S02]  /*1200*/  CS2R R4, SRZ ;  /* 0x0000000000047805 */ /* 0x002fe4000001ff00 */
[----:B------:R-:W-:Y:S02]  /*1210*/  CS2R R18, SRZ ;  /* 0x0000000000127805 */ /* 0x000fe4000001ff00 */
[----:B0-----:R-:W-:Y:S02]  /*1220*/  CS2R R6, SRZ ;  /* 0x0000000000067805 */ /* 0x001fe4000001ff00 */
[----:B------:R-:W-:Y:S01]  /*1230*/  CS2R R20, SRZ ;  /* 0x0000000000147805 */ /* 0x000fe2000001ff00 */
[----:B------:R-:W-:Y:S06]  /*1240*/  BRA.U !UP0, `(.L_x_0) ;  /* 0x0000002108e87547 */ /* 0x000fec000b800000 */
[C---:B------:R-:W-:Y:S01]  /*1250*/  IADD3 R6, PT, PT, R28.reuse, 0x2, RZ ;  /* 0x000000021c067810 */ /* 0x040fe20007ffe0ff */
[----:B------:R-:W0:Y:S01]  /*1260*/  LDCU UR5, c[0x0][0x39c] ;  /* 0x00007380ff0577ac */ /* 0x000e220008000800 */
[C---:B------:R-:W-:Y:S02]  /*1270*/  IADD3 R5, PT, PT, R28.reuse, 0x1, RZ ;  /* 0x000000011c057810 */ /* 0x040fe40007ffe0ff */
[----:B------:R-:W-:Y:S02]  /*1280*/  CS2R R108, SRZ ;  /* 0x00000000006c7805 */ /* 0x000fe4000001ff00 */
[----:B------:R-:W-:Y:S02]  /*1290*/  SHF.R.U32.HI R81, RZ, 0x4, R84 ;  /* 0x00000004ff517819 */ /* 0x000fe40000011654 */
[----:B------:R-:W-:Y:S02]  /*12a0*/  CS2R R110, SRZ ;  /* 0x00000000006e7805 */ /* 0x000fe4000001ff00 */
[----:B------:R-:W-:-:S02]  /*12b0*/  LOP3.LUT R4, R28, 0x78, RZ, 0xc0, !PT ;  /* 0x000000781c047812 */ /* 0x000fc400078ec0ff */
[----:B------:R-:W-:Y:S02]  /*12c0*/  CS2R R86, SRZ ;  /* 0x0000000000567805 */ /* 0x000fe4000001ff00 */
[----:B------:R-:W-:Y:S02]  /*12d0*/  IADD3 R7, PT, PT, R28, 0x3, RZ ;  /* 0x000000031c077810 */ /* 0x000fe40007ffe0ff */
[----:B------:R-:W-:Y:S02]  /*12e0*/  CS2R R64, SRZ ;  /* 0x0000000000407805 */ /* 0x000fe4000001ff00 */
[----:B------:R-:W-:Y:S01]  /*12f0*/  SHF.R.U32.HI R79, RZ, 0x7, R6 ;  /* 0x00000007ff4f7819 */ /* 0x000fe20000011606 */
[----:B------:R-:W-:Y:S01]  /*1300*/  IMAD R81, R4, UR8, R81 ;  /* 0x0000000804517c24 */ /* 0x000fe2000f8e0251 */
[----:B------:R-:W-:Y:S02]  /*1310*/  SHF.R.U32.HI R80, RZ, 0x7, R5 ;  /* 0x00000007ff507819 */ /* 0x000fe40000011605 */
[----:B------:R-:W-:-:S02]  /*1320*/  CS2R R62, SRZ ;  /* 0x00000000003e7805 */ /* 0x000fc4000001ff00 */
[----:B------:R-:W-:Y:S02]  /*1330*/  LOP3.LUT R6, R6, 0x7a, RZ, 0xc0, !PT ;  /* 0x0000007a06067812 */ /* 0x000fe400078ec0ff */
[----:B------:R-:W-:Y:S02]  /*1340*/  CS2R R60, SRZ ;  /* 0x00000000003c7805 */ /* 0x000fe4000001ff00 */
[----:B------:R-:W-:Y:S02]  /*1350*/  LOP3.LUT R5, R5, 0x79, RZ, 0xc0, !PT ;  /* 0x0000007905057812 */ /* 0x000fe400078ec0ff */
[----:B------:R-:W-:Y:S02]  /*1360*/  CS2R R58, SRZ ;  /* 0x00000000003a7805 */ /* 0x000fe4000001ff00 */
[----:B------:R-:W-:Y:S01]  /*1370*/  SHF.R.U32.HI R78, RZ, 0x7, R7 ;  /* 0x00000007ff4e7819 */ /* 0x000fe20000011607 */
[----:B------:R-:W-:Y:S01]  /*1380*/  IMAD R79, R6, UR8, R79 ;  /* 0x00000008064f7c24 */ /* 0x000fe2000f8e024f */
[----:B------:R-:W-:Y:S01]  /*1390*/  IADD3 R4, PT, PT, R28, 0x4, RZ ;  /* 0x000000041c047810 */ /* 0x000fe20007ffe0ff */
[----:B------:R-:W-:Y:S01]  /*13a0*/  IMAD R80, R5, UR8, R80 ;  /* 0x0000000805507c24 */ /* 0x000fe2000f8e0250 */
[----:B------:R-:W-:-:S02]  /*13b0*/  LOP3.LUT R7, R7, 0x7b, RZ, 0xc0, !PT ;  /* 0x0000007b07077812 */ /* 0x000fc400078ec0ff */
[----:B------:R-:W-:Y:S02]  /*13c0*/  CS2R R56, SRZ ;  /* 0x0000000000387805 */ /* 0x000fe4000001ff00 */
[C---:B------:R-:W-:Y:S02]  /*13d0*/  IADD3 R6, PT, PT, R28.reuse, 0x6, RZ ;  /* 0x000000061c067810 */ /* 0x040fe40007ffe0ff */
[----:B------:R-:W-:Y:S02]  /*13e0*/  CS2R R26, SRZ ;  /* 0x00000000001a7805 */ /* 0x000fe4000001ff00 */
[----:B------:R-:W-:Y:S01]  /*13f0*/  IADD3 R5, PT, PT, R28, 0x5, RZ ;  /* 0x000000051c057810 */ /* 0x000fe20007ffe0ff */
[----:B------:R-:W-:Y:S01]  /*1400*/  IMAD R78, R7, UR8, R78 ;  /* 0x00000008074e7c24 */ /* 0x000fe2000f8e024e */
[----:B------:R-:W-:Y:S02]  /*1410*/  SHF.R.U32.HI R77, RZ, 0x7, R4 ;  /* 0x00000007ff4d7819 */ /* 0x000fe40000011604 */
[----:B------:R-:W-:-:S02]  /*1420*/  CS2R R106, SRZ ;  /* 0x00000000006a7805 */ /* 0x000fc4000001ff00 */
[----:B------:R-:W-:Y:S02]  /*1430*/  LOP3.LUT R4, R4, 0x7c, RZ, 0xc0, !PT ;  /* 0x0000007c04047812 */ /* 0x000fe400078ec0ff */
[----:B------:R-:W-:Y:S02]  /*1440*/  CS2R R104, SRZ ;  /* 0x0000000000687805 */ /* 0x000fe4000001ff00 */
[----:B------:R-:W-:Y:S02]  /*1450*/  IADD3 R7, PT, PT, R28, 0x7, RZ ;  /* 0x000000071c077810 */ /* 0x000fe40007ffe0ff */
[----:B------:R-:W-:Y:S02]  /*1460*/  CS2R R102, SRZ ;  /* 0x0000000000667805 */ /* 0x000fe4000001ff00 */
[----:B------:R-:W-:Y:S01]  /*1470*/  SHF.R.U32.HI R75, RZ, 0x7, R6 ;  /* 0x00000007ff4b7819 */ /* 0x000fe20000011606 */
[----:B------:R-:W-:Y:S01]  /*1480*/  IMAD R77, R4, UR8, R77 ;  /* 0x00000008044d7c24 */ /* 0x000fe2000f8e024d */
[----:B------:R-:W-:-:S02]  /*1490*/  SHF.R.U32.HI R76, RZ, 0x7, R5 ;  /* 0x00000007ff4c7819 */ /* 0x000fc40000011605 */
[----:B------:R-:W-:Y:S02]  /*14a0*/  CS2R R100, SRZ ;  /* 0x0000000000647805 */ /* 0x000fe4000001ff00 */
[----:B------:R-:W-:Y:S02]  /*14b0*/  LOP3.LUT R6, R6, 0x7e, RZ, 0xc0, !PT ;  /* 0x0000007e06067812 */ /* 0x000fe400078ec0ff */
[----:B------:R-:W-:Y:S02]  /*14c0*/  CS2R R98, SRZ ;  /* 0x0000000000627805 */ /* 0x000fe4000001ff00 */
[----:B------:R-:W-:Y:S02]  /*14d0*/  LOP3.LUT R5, R5, 0x7d, RZ, 0xc0, !PT ;  /* 0x0000007d05057812 */ /* 0x000fe400078ec0ff */
[----:B------:R-:W-:Y:S02]  /*14e0*/  CS2R R96, SRZ ;  /* 0x0000000000607805 */ /* 0x000fe4000001ff00 */
[----:B------:R-:W-:Y:S01]  /*14f0*/  SHF.R.U32.HI R74, RZ, 0x7, R7 ;  /* 0x00000007ff4a7819 */ /* 0x000fe20000011607 */
[----:B------:R-:W-:Y:S01]  /*1500*/  IMAD R75, R6, UR8, R75 ;  /* 0x00000008064b7c24 */ /* 0x000fe2000f8e024b */
[----:B------:R-:W-:Y:S01]  /*1510*/  IADD3 R4, PT, PT, R28, -0x400, RZ ;  /* 0xfffffc001c047810 */ /* 0x000fe20007ffe0ff */
[----:B------:R-:W-:Y:S01]  /*1520*/  IMAD R76, R5, UR8, R76 ;  /* 0x00000008054c7c24 */ /* 0x000fe2000f8e024c */
[----:B------:R-:W-:-:S02]  /*1530*/  LOP3.LUT R7, R7, 0x7f, RZ, 0xc0, !PT ;  /* 0x0000007f07077812 */ /* 0x000fc400078ec0ff */
[----:B------:R-:W-:Y:S02]  /*1540*/  CS2R R94, SRZ ;  /* 0x00000000005e7805 */ /* 0x000fe4000001ff00 */
[C---:B------:R-:W-:Y:S02]  /*1550*/  IADD3 R6, PT, PT, R28.reuse, -0x3ff, RZ ;  /* 0xfffffc011c067810 */ /* 0x040fe40007ffe0ff */
[----:B------:R-:W-:Y:S02]  /*1560*/  CS2R R92, SRZ ;  /* 0x00000000005c7805 */ /* 0x000fe4000001ff00 */
[----:B------:R-:W-:Y:S01]  /*1570*/  SHF.R.S32.HI R5, RZ, 0x1f, R4 ;  /* 0x0000001fff057819 */ /* 0x000fe20000011404 */
[----:B------:R-:W-:Y:S01]  /*1580*/  IMAD R74, R7, UR8, R74 ;  /* 0x00000008074a7c24 */ /* 0x000fe2000f8e024a */
[----:B------:R-:W-:Y:S02]  /*1590*/  IADD3 R10, PT, PT, R28, -0x3fe, RZ ;  /* 0xfffffc021c0a7810 */ /* 0x000fe40007ffe0ff */
[----:B------:R-:W-:-:S02]  /*15a0*/  CS2R R90, SRZ ;  /* 0x00000000005a7805 */ /* 0x000fc4000001ff00 */
[----:B------:R-:W-:Y:S02]  /*15b0*/  SHF.R.S32.HI R7, RZ, 0x1f, R6 ;  /* 0x0000001fff077819 */ /* 0x000fe40000011406 */
[----:B------:R-:W-:Y:S02]  /*15c0*/  CS2R R88, SRZ ;  /* 0x0000000000587805 */ /* 0x000fe4000001ff00 */
[----:B------:R-:W-:Y:S02]  /*15d0*/  IADD3 R12, PT, PT, R28, -0x3fd, RZ ;  /* 0xfffffc031c0c7810 */ /* 0x000fe40007ffe0ff */
[----:B------:R-:W-:Y:S02]  /*15e0*/  LEA.HI R5, R5, R4, RZ, 0x7 ;  /* 0x0000000405057211 */ /* 0x000fe400078f38ff */
[----:B------:R-:W-:Y:S02]  /*15f0*/  SHF.R.S32.HI R9, RZ, 0x1f, R10 ;  /* 0x0000001fff097819 */ /* 0x000fe4000001140a */
[----:B------:R-:W-:-:S02]  /*1600*/  LEA.HI R8, R7, R6, RZ, 0x7 ;  /* 0x0000000607087211 */ /* 0x000fc400078f38ff */
[----:B------:R-:W-:Y:S02]  /*1610*/  SHF.R.S32.HI R13, RZ, 0x1f, R12 ;  /* 0x0000001fff0d7819 */ /* 0x000fe4000001140c */
[----:B------:R-:W-:Y:S02]  /*1620*/  LOP3.LUT R7, R5, 0xffffff80, RZ, 0xc0, !PT ;  /* 0xffffff8005077812 */ /* 0x000fe400078ec0ff */
[----:B------:R-:W-:Y:S02]  /*1630*/  LEA.HI R11, R9, R10, RZ, 0x7 ;  /* 0x0000000a090b7211 */ /* 0x000fe400078f38ff */
[----:B------:R-:W-:Y:S02]  /*1640*/  LOP3.LUT R9, R8, 0xffffff80, RZ, 0xc0, !PT ;  /* 0xffffff8008097812 */ /* 0x000fe400078ec0ff */
[----:B------:R-:W-:Y:S02]  /*1650*/  LEA.HI R14, R13, R12, RZ, 0x7 ;  /* 0x0000000c0d0e7211 */ /* 0x000fe400078f38ff */
[----:B------:R-:W-:-:S02]  /*1660*/  IADD3 R7, PT, PT, R4, -R7, RZ ;  /* 0x8000000704077210 */ /* 0x000fc40007ffe0ff */
[----:B------:R-:W-:Y:S02]  /*1670*/  IADD3 R4, PT, PT, R28, -0x3fc, RZ ;  /* 0xfffffc041c047810 */ /* 0x000fe40007ffe0ff */
[----:B------:R-:W-:Y:S02]  /*1680*/  IADD3 R9, PT, PT, R6, -R9, RZ ;  /* 0x8000000906097210 */ /* 0x000fe40007ffe0ff */
[----:B------:R-:W-:Y:S02]  /*1690*/  LOP3.LUT R15, R14, 0xffffff80, RZ, 0xc0, !PT ;  /* 0xffffff800e0f7812 */ /* 0x000fe400078ec0ff */
[----:B------:R-:W-:Y:S02]  /*16a0*/  IADD3 R6, PT, PT, R28, -0x3fb, RZ ;  /* 0xfffffc051c067810 */ /* 0x000fe40007ffe0ff */
[----:B------:R-:W-:Y:S02]  /*16b0*/  SHF.R.S32.HI R17, RZ, 0x1f, R4 ;  /* 0x0000001fff117819 */ /* 0x000fe40000011404 */
[----:B------:R-:W-:-:S02]  /*16c0*/  LOP3.LUT R13, R11, 0xffffff80, RZ, 0xc0, !PT ;  /* 0xffffff800b0d7812 */ /* 0x000fc400078ec0ff */
[----:B------:R-:W-:Y:S02]  /*16d0*/  IADD3 R15, PT, PT, R12, -R15, RZ ;  /* 0x8000000f0c0f7210 */ /* 0x000fe40007ffe0ff */
[----:B------:R-:W-:Y:S02]  /*16e0*/  SHF.R.S32.HI R19, RZ, 0x1f, R6 ;  /* 0x0000001fff137819 */ /* 0x000fe40000011406 */
[C---:B------:R-:W-:Y:S02]  /*16f0*/  IADD3 R12, PT, PT, R28.reuse, -0x3fa, RZ ;  /* 0xfffffc061c0c7810 */ /* 0x040fe40007ffe0ff */
[----:B------:R-:W-:Y:S02]  /*1700*/  LEA.HI R17, R17, R4, RZ, 0x7 ;  /* 0x0000000411117211 */ /* 0x000fe400078f38ff */
[----:B------:R-:W-:Y:S02]  /*1710*/  IADD3 R28, PT, PT, R28, -0x3f9, RZ ;  /* 0xfffffc071c1c7810 */ /* 0x000fe40007ffe0ff */
[----:B------:R-:W-:-:S02]  /*1720*/  IADD3 R13, PT, PT, R10, -R13, RZ ;  /* 0x8000000d0a0d7210 */ /* 0x000fc40007ffe0ff */
[----:B------:R-:W-:Y:S02]  /*1730*/  LEA.HI R10, R19, R6, RZ, 0x7 ;  /* 0x00000006130a7211 */ /* 0x000fe400078f38ff */
[----:B------:R-:W-:Y:S02]  /*1740*/  LOP3.LUT R19, R17, 0xffffff80, RZ, 0xc0, !PT ;  /* 0xffffff8011137812 */ /* 0x000fe400078ec0ff */
[----:B------:R-:W-:Y:S02]  /*1750*/  SHF.R.S32.HI R5, RZ, 0x7, R5 ;  /* 0x00000007ff057819 */ /* 0x000fe40000011405 */
[----:B------:R-:W-:Y:S02]  /*1760*/  SHF.R.S32.HI R21, RZ, 0x1f, R12 ;  /* 0x0000001fff157819 */ /* 0x000fe4000001140c */
[----:B------:R-:W-:Y:S01]  /*1770*/  SHF.R.S32.HI R23, RZ, 0x1f, R28 ;  /* 0x0000001fff177819 */ /* 0x000fe2000001141c */
[----:B0-----:R-:W-:Y:S01]  /*1780*/  IMAD R48, R5, UR5, RZ ;  /* 0x0000000505307c24 */ /* 0x001fe2000f8e02ff */
[----:B------:R-:W-:-:S02]  /*1790*/  IADD3 R19, PT, PT, R4, -R19, RZ ;  /* 0x8000001304137210 */ /* 0x000fc40007ffe0ff */
[----:B------:R-:W-:Y:S02]  /*17a0*/  LEA.HI R16, R21, R12, RZ, 0x7 ;  /* 0x0000000c15107211 */ /* 0x000fe400078f38ff */
[----:B------:R-:W-:Y:S02]  /*17b0*/  LEA.HI R4, R23, R28, RZ, 0x7 ;  /* 0x0000001c17047211 */ /* 0x000fe400078f38ff */
[----:B------:R-:W-:Y:S02]  /*17c0*/  SHF.R.S32.HI R8, RZ, 0x7, R8 ;  /* 0x00000007ff087819 */ /* 0x000fe40000011408 */
[----:B------:R-:W-:Y:S02]  /*17d0*/  SHF.R.S32.HI R11, RZ, 0x7, R11 ;  /* 0x00000007ff0b7819 */ /* 0x000fe4000001140b */
[----:B------:R-:W-:Y:S01]  /*17e0*/  SHF.R.S32.HI R14, RZ, 0x7, R14 ;  /* 0x00000007ff0e7819 */ /* 0x000fe2000001140e */
[----:B------:R-:W-:Y:S01]  /*17f0*/  IMAD R8, R8, UR5, RZ ;  /* 0x0000000508087c24 */ /* 0x000fe2000f8e02ff */
[----:B------:R-:W-:Y:S01]  /*1800*/  LOP3.LUT R21, R10, 0xffffff80, RZ, 0xc0, !PT ;  /* 0xffffff800a157812 */ /* 0x000fe200078ec0ff */
[----:B------:R-:W-:Y:S01]  /*1810*/  IMAD R50, R11, UR5, RZ ;  /* 0x000000050b327c24 */ /* 0x000fe2000f8e02ff */
[----:B------:R-:W-:Y:S01]  /*1820*/  LOP3.LUT R23, R16, 0xffffff80, RZ, 0xc0, !PT ;  /* 0xffffff8010177812 */ /* 0x000fe200078ec0ff */
[----:B------:R-:W-:Y:S01]  /*1830*/  IMAD R14, R14, UR5, RZ ;  /* 0x000000050e0e7c24 */ /* 0x000fe2000f8e02ff */
[----:B------:R-:W-:-:S02]  /*1840*/  LOP3.LUT R25, R4, 0xffffff80, RZ, 0xc0, !PT ;  /* 0xffffff8004197812 */ /* 0x000fc400078ec0ff */
[----:B------:R-:W-:Y:S02]  /*1850*/  SHF.R.S32.HI R5, RZ, 0x1f, R7 ;  /* 0x0000001fff057819 */ /* 0x000fe40000011407 */
[----:B------:R-:W-:Y:S02]  /*1860*/  IADD3 R45, P0, PT, R7, R48, RZ ;  /* 0x00000030072d7210 */ /* 0x000fe40007f1e0ff */
[----:B------:R-:W-:Y:S02]  /*1870*/  SHF.R.S32.HI R17, RZ, 0x7, R17 ;  /* 0x00000007ff117819 */ /* 0x000fe40000011411 */
[----:B------:R-:W-:Y:S02]  /*1880*/  SHF.R.S32.HI R10, RZ, 0x7, R10 ;  /* 0x00000007ff0a7819 */ /* 0x000fe4000001140a */
[----:B------:R-:W-:Y:S01]  /*1890*/  SHF.R.S32.HI R16, RZ, 0x7, R16 ;  /* 0x00000007ff107819 */ /* 0x000fe20000011410 */
[----:B------:R-:W-:Y:S01]  /*18a0*/  IMAD R68, R17, UR5, RZ ;  /* 0x0000000511447c24 */ /* 0x000fe2000f8e02ff */
[----:B------:R-:W-:Y:S01]  /*18b0*/  SHF.R.S32.HI R4, RZ, 0x7, R4 ;  /* 0x00000007ff047819 */ /* 0x000fe20000011404 */
[----:B------:R-:W-:Y:S01]  /*18c0*/  IMAD R10, R10, UR5, RZ ;  /* 0x000000050a0a7c24 */ /* 0x000fe2000f8e02ff */
[----:B------:R-:W-:Y:S01]  /*18d0*/  LEA.HI.X.SX32 R48, R48, R5, 0x1, P0 ;  /* 0x0000000530307211 */ /* 0x000fe200000f0eff */
[----:B------:R-:W-:Y:S01]  /*18e0*/  IMAD R16, R16, UR5, RZ ;  /* 0x0000000510107c24 */ /* 0x000fe2000f8e02ff */
[----:B------:R-:W-:Y:S01]  /*18f0*/  SHF.R.S32.HI R49, RZ, 0x1f, R9 ;  /* 0x0000001fff317819 */ /* 0x000fe20000011409 */
[----:B------:R-:W-:Y:S01]  /*1900*/  IMAD R4, R4, UR5, RZ ;  /* 0x0000000504047c24 */ /* 0x000fe2000f8e02ff */
[----:B------:R-:W-:-:S02]  /*1910*/  IADD3 R46, P1, PT, R9, R8, RZ ;  /* 0x00000008092e7210 */ /* 0x000fc40007f3e0ff */
[----:B------:R-:W-:Y:S02]  /*1920*/  SHF.R.S32.HI R7, RZ, 0x1f, R13 ;  /* 0x0000001fff077819 */ /* 0x000fe4000001140d */
[----:B------:R-:W-:Y:S02]  /*1930*/  IADD3 R47, P2, PT, R13, R50, RZ ;  /* 0x000000320d2f7210 */ /* 0x000fe40007f5e0ff */
[----:B------:R-:W-:Y:S02]  /*1940*/  SHF.R.S32.HI R5, RZ, 0x1f, R15 ;  /* 0x0000001fff057819 */ /* 0x000fe4000001140f */
[----:B------:R-:W-:Y:S02]  /*1950*/  IADD3 R51, P0, PT, R15, R14, RZ ;  /* 0x0000000e0f337210 */ /* 0x000fe40007f1e0ff */
[----:B------:R-:W-:Y:S02]  /*1960*/  IADD3 R21, PT, PT, R6, -R21, RZ ;  /* 0x8000001506157210 */ /* 0x000fe40007ffe0ff */
[----:B------:R-:W-:-:S02]  /*1970*/  IADD3 R23, PT, PT, R12, -R23, RZ ;  /* 0x800000170c177210 */ /* 0x000fc40007ffe0ff */
[----:B------:R-:W-:Y:S02]  /*1980*/  CS2R R12, SRZ ;  /* 0x00000000000c7805 */ /* 0x000fe4000001ff00 */
[----:B------:R-:W-:Y:S02]  /*1990*/  IADD3 R25, PT, PT, R28, -R25, RZ ;  /* 0x800000191c197210 */ /* 0x000fe40007ffe0ff */
[----:B------:R-:W-:Y:S02]  /*19a0*/  LEA.HI.X.SX32 R49, R8, R49, 0x1, P1 ;  /* 0x0000003108317211 */ /* 0x000fe400008f0eff */
[----:B------:R-:W-:Y:S02]  /*19b0*/  LEA.HI.X.SX32 R50, R50, R7, 0x1, P2 ;  /* 0x0000000732327211 */ /* 0x000fe400010f0eff */
[----:B------:R-:W-:Y:S02]  /*19c0*/  LEA.HI.X.SX32 R52, R14, R5, 0x1, P0 ;  /* 0x000000050e347211 */ /* 0x000fe400000f0eff */
[----:B------:R-:W-:-:S02]  /*19d0*/  CS2R R14, SRZ ;  /* 0x00000000000e7805 */ /* 0x000fc4000001ff00 */
[----:B------:R-:W-:Y:S02]  /*19e0*/  SHF.R.S32.HI R5, RZ, 0x1f, R19 ;  /* 0x0000001fff057819 */ /* 0x000fe40000011413 */
[----:B------:R-:W-:Y:S02]  /*19f0*/  IADD3 R53, P0, PT, R19, R68, RZ ;  /* 0x0000004413357210 */ /* 0x000fe40007f1e0ff */
[----:B------:R-:W-:Y:S02]  /*1a00*/  CS2R R18, SRZ ;  /* 0x0000000000127805 */ /* 0x000fe4000001ff00 */
[----:B------:R-:W-:Y:S02]  /*1a10*/  SHF.R.S32.HI R7, RZ, 0x1f, R21 ;  /* 0x0000001fff077819 */ /* 0x000fe40000011415 */
[----:B------:R-:W-:Y:S02]  /*1a20*/  IADD3 R54, P1, PT, R21, R10, RZ ;  /* 0x0000000a15367210 */ /* 0x000fe40007f3e0ff */
[----:B------:R-:W-:-:S02]  /*1a30*/  CS2R R20, SRZ ;  /* 0x0000000000147805 */ /* 0x000fc4000001ff00 */
[----:B------:R-:W-:Y:S02]  /*1a40*/  SHF.R.S32.HI R71, RZ, 0x1f, R23 ;  /* 0x0000001fff477819 */ /* 0x000fe40000011417 */
[----:B------:R-:W-:Y:S02]  /*1a50*/  IADD3 R55, P2, PT, R23, R16, RZ ;  /* 0x0000001017377210 */ /* 0x000fe40007f5e0ff */
[----:B------:R-:W-:Y:S02]  /*1a60*/  CS2R R22, SRZ ;  /* 0x0000000000167805 */ /* 0x000fe4000001ff00 */
[----:B------:R-:W-:Y:S02]  /*1a70*/  SHF.R.S32.HI R9, RZ, 0x1f, R25 ;  /* 0x0000001fff097819 */ /* 0x000fe40000011419 */
[----:B------:R-:W-:Y:S02]  /*1a80*/  IADD3 R66, P3, PT, R25, R4, RZ ;  /* 0x0000000419427210 */ /* 0x000fe40007f7e0ff */
[----:B------:R-:W-:-:S02]  /*1a90*/  CS2R R24, SRZ ;  /* 0x0000000000187805 */ /* 0x000fc4000001ff00 */
[----:B------:R-:W-:Y:S02]  /*1aa0*/  LEA.HI.X.SX32 R68, R68, R5, 0x1, P0 ;  /* 0x0000000544447211 */ /* 0x000fe400000f0eff */
[----:B------:R-:W-:Y:S02]  /*1ab0*/  LEA.HI.X.SX32 R70, R10, R7, 0x1, P1 ;  /* 0x000000070a467211 */ /* 0x000fe400008f0eff */
[----:B------:R-:W-:Y:S02]  /*1ac0*/  CS2R R6, SRZ ;  /* 0x0000000000067805 */ /* 0x000fe4000001ff00 */
[----:B------:R-:W-:Y:S02]  /*1ad0*/  LEA.HI.X.SX32 R71, R16, R71, 0x1, P2 ;  /* 0x0000004710477211 */ /* 0x000fe400010f0eff */
[----:B------:R-:W-:Y:S02]  /*1ae0*/  CS2R R10, SRZ ;  /* 0x00000000000a7805 */ /* 0x000fe4000001ff00 */
[----:B------:R-:W-:-:S02]  /*1af0*/  LEA.HI.X.SX32 R72, R4, R9, 0x1, P3 ;  /* 0x0000000904487211 */ /* 0x000fc400018f0eff */
[----:B------:R-:W-:Y:S02]  /*1b00*/  CS2R R8, SRZ ;  /* 0x0000000000087805 */ /* 0x000fe4000001ff00 */
[----:B------:R-:W-:Y:S02]  /*1b10*/  MOV R73, 0x8 ;  /* 0x0000000800497802 */ /* 0x000fe40000000f00 */
[----:B------:R-:W-:Y:S02]  /*1b20*/  CS2R R4, SRZ ;  /* 0x0000000000047805 */ /* 0x000fe4000001ff00 */
[----:B------:R-:W-:Y:S02]  /*1b30*/  MOV R83, RZ ;  /* 0x000000ff00537202 */ /* 0x000fe40000000f00 */
[----:B------:R-:W-:Y:S02]  /*1b40*/  CS2R R16, SRZ ;  /* 0x0000000000107805 */ /* 0x000fe4000001ff00 */
[----:B------:R-:W-:-:S02]  /*1b50*/  MOV R69, RZ ;  /* 0x000000ff00457202 */ /* 0x000fc40000000f00 */
[----:B------:R-:W-:Y:S02]  /*1b60*/  MOV R67, RZ ;  /* 0x000000ff00437202 */ /* 0x000fe40000000f00 */
[----:B------:R-:W-:-:S07]  /*1b70*/  MOV R85, RZ ;  /* 0x000000ff00557202 */ /* 0x000fce0000000f00 */
.L_x_2:
[C---:B------:R-:W-:Y:S01]  /*1b80*/  ISETP.GT.U32.AND P1, PT, R84.reuse, 0x7f, PT ;  /* 0x0000007f5400780c */ /* 0x040fe20003f24070 */
[----:B------:R-:W0:Y:S01]  /*1b90*/  LDCU UR5, c[0x0][0x39c] ;  /* 0x00007380ff0577ac */ /* 0x000e220008000800 */
[----:B------:R-:W-:Y:S02]  /*1ba0*/  ISETP.GE.U32.AND P0, PT, R84, 0x80, PT ;  /* 0x000000805400780c */ /* 0x000fe40003f06070 */
[----:B------:R-:W-:Y:S01]  /*1bb0*/  IADD3 R41, P3, PT, R82, R73, RZ ;  /* 0x0000004952297210 */ /* 0x000fe20007f7e0ff */
[----:B------:R-:W1:Y:S01]  /*1bc0*/  S2UR UR7, SR_CgaCtaId ;  /* 0x00000000000779c3 */ /* 0x000e620000008800 */
[----:B------:R-:W2:Y:S02]  /*1bd0*/  LDCU UR8, c[0x0][0x3a0] ;  /* 0x00007400ff0877ac */ /* 0x000ea40008000800 */
[----:B------:R-:W-:-:S05]  /*1be0*/  IADD3.X R40, PT, PT, RZ, R44, RZ, P3, !PT ;  /* 0x0000002cff287210 */ /* 0x000fca0001ffe4ff */
[----:B------:R-:W3:Y:S01]  /*1bf0*/  @!P1 LDC.64 R28, c[0x0][0x380] ;  /* 0x0000e000ff1c9b82 */ /* 0x000ee20000000a00 */
[----:B------:R-:W-:-:S04]  /*1c00*/  @!P1 IADD3 R112, P3, PT, R81, R41, RZ ;  /* 0x0000002951709210 */ /* 0x000fc80007f7e0ff */
[----:B------:R-:W-:Y:S01]  /*1c10*/  @!P1 IADD3.X R113, PT, PT, RZ, R40, RZ, P3, !PT ;  /* 0x00000028ff719210 */ /* 0x000fe20001ffe4ff */
[----:B0-----:R-:W-:Y:S02]  /*1c20*/  IMAD R39, R73, UR5, RZ ;  /* 0x0000000549277c24 */ /* 0x001fe4000f8e02ff */
[----:B------:R-:W0:Y:S03]  /*1c30*/  @P1 LDC.64 R30, c[0x0][0x388] ;  /* 0x0000e200ff1e1b82 */ /* 0x000e260000000a00 */
[----:B------:R-:W-:-:S04]  /*1c40*/  IADD3 R38, P2, PT, R39, UR4, RZ ;  /* 0x0000000427267c10 */ /* 0x000fc8000ff5e0ff */
[----:B------:R-:W-:Y:S01]  /*1c50*/  LEA.HI.X.SX32 R39, R39, RZ, 0x1, P2 ;  /* 0x000000ff27277211 */ /* 0x000fe200010f0eff */
[----:B------:R-:W4:Y:S01]  /*1c60*/  @P0 LDC.64 R32, c[0x0][0x388] ;  /* 0x0000e200ff200b82 */ /* 0x000f220000000a00 */
[----:B------:R-:W-:-:S07]  /*1c70*/  @P1 IADD3 R43, P4, PT, R38, R45, RZ ;  /* 0x0000002d262b1210 */ /* 0x000fce0007f9e0ff */
[----:B------:R-:W5:Y:S01]  /*1c80*/  @!P0 LDC.64 R34, c[0x0][0x380] ;  /* 0x0000e000ff228b82 */ /* 0x000f620000000a00 */
[C---:B---3--:R-:W-:Y:S02]  /*1c90*/  @!P1 LEA R122, P2, R112.reuse, R28, 0x2 ;  /* 0x0000001c707a9211 */ /* 0x048fe400078410ff */
[----:B------:R-:W-:Y:S02]  /*1ca0*/  @P1 IADD3.X R28, PT, PT, R39, R48, RZ, P4, !PT ;  /* 0x00000030271c1210 */ /* 0x000fe400027fe4ff */
[----:B------:R-:W-:Y:S02]  /*1cb0*/  @!P1 LEA.HI.X R123, R112, R29, R113, 0x2, P2 ;  /* 0x0000001d707b9211 */ /* 0x000fe400010f1471 */
[----:B------:R-:W-:Y:S01]  /*1cc0*/  @P0 IADD3 R113, P2, PT, R38, R46, RZ ;  /* 0x0000002e26710210 */ /* 0x000fe20007f5e0ff */
[----:B------:R-:W3:Y:S01]  /*1cd0*/  @P0 LDC.64 R36, c[0x0][0x388] ;  /* 0x0000e200ff240b82 */ /* 0x000ee20000000a00 */
[----:B0-----:R-:W-:Y:S02]  /*1ce0*/  @P1 LEA R42, P3, R43, R30, 0x2 ;  /* 0x0000001e2b2a1211 */ /* 0x001fe400078610ff */
[----:B------:R-:W-:-:S02]  /*1cf0*/  @P0 IADD3.X R114, PT, PT, R39, R49, RZ, P2, !PT ;  /* 0x0000003127720210 */ /* 0x000fc400017fe4ff */
[----:B------:R-:W-:Y:S02]  /*1d00*/  @P1 LEA.HI.X R43, R43, R31, R28, 0x2, P3 ;  /* 0x0000001f2b2b1211 */ /* 0x000fe400018f141c */
[----:B------:R-:W-:Y:S01]  /*1d10*/  @!P0 IADD3 R30, P3, PT, R80, R41, RZ ;  /* 0x00000029501e8210 */ /* 0x000fe20007f7e0ff */
[----:B------:R-:W0:Y:S01]  /*1d20*/  @!P0 LDC.64 R28, c[0x0][0x380] ;  /* 0x0000e000ff1c8b82 */ /* 0x000e220000000a00 */
[C---:B----4-:R-:W-:Y:S01]  /*1d30*/  @P0 LEA R112, P2, R113.reuse, R32, 0x2 ;  /* 0x0000002071700211 */ /* 0x050fe200078410ff */
[----:B------:R-:W4:Y:S01]  /*1d40*/  @P1 LDG.E R42, desc[UR10][R42.64] ;  /* 0x0000000a2a2a1981 */ /* 0x000f22000c1e1900 */
[----:B------:R-:W-:Y:S02]  /*1d50*/  @!P0 IADD3.X R31, PT, PT, RZ, R40, RZ, P3, !PT ;  /* 0x00000028ff1f8210 */ /* 0x000fe40001ffe4ff */
[----:B------:R-:W-:Y:S02]  /*1d60*/  @P0 LEA.HI.X R113, R113, R33, R114, 0x2, P2 ;  /* 0x0000002171710211 */ /* 0x000fe400010f1472 */
[----:B-----5:R-:W-:-:S03]  /*1d70*/  @!P0 LEA R34, P2, R30, R34, 0x2 ;  /* 0x000000221e228211 */ /* 0x020fc600078410ff */
[----:B------:R-:W5:Y:S01]  /*1d80*/  @P0 LDG.E R112, desc[UR10][R112.64] ;  /* 0x0000000a70700981 */ /* 0x000f62000c1e1900 */
[----:B------:R-:W-:Y:S02]  /*1d90*/  @!P0 LEA.HI.X R35, R30, R35, R31, 0x2, P2 ;  /* 0x000000231e238211 */ /* 0x000fe400010f141f */
[----:B------:R-:W2:Y:S01]  /*1da0*/  @P0 LDC.64 R30, c[0x0][0x388] ;  /* 0x0000e200ff1e0b82 */ /* 0x000ea20000000a00 */
[----:B------:R-:W-:Y:S02]  /*1db0*/  @P0 IADD3 R32, P2, PT, R38, R47, RZ ;  /* 0x0000002f26200210 */ /* 0x000fe40007f5e0ff */
[----:B------:R-:W5:Y:S02]  /*1dc0*/  @!P0 LDG.E R34, desc[UR10][R34.64] ;  /* 0x0000000a22228981 */ /* 0x000f64000c1e1900 */
[----:B---3--:R-:W-:Y:S02]  /*1dd0*/  @P0 LEA R36, P3, R32, R36, 0x2 ;  /* 0x0000002420240211 */ /* 0x008fe400078610ff */
[----:B------:R-:W-:-:S04]  /*1de0*/  @P0 IADD3.X R33, PT, PT, R39, R50, RZ, P2, !PT ;  /* 0x0000003227210210 */ /* 0x000fc800017fe4ff */
[----:B------:R-:W-:Y:S02]  /*1df0*/  @P0 LEA.HI.X R37, R32, R37, R33, 0x2, P3 ;  /* 0x0000002520250211 */ /* 0x000fe400018f1421 */
[----:B------:R-:W-:-:S03]  /*1e00*/  @!P0 IADD3 R32, P2, PT, R79, R41, RZ ;  /* 0x000000294f208210 */ /* 0x000fc60007f5e0ff */
[----:B------:R-:W3:Y:S01]  /*1e10*/  @P0 LDG.E R36, desc[UR10][R36.64] ;  /* 0x0000000a24240981 */ /* 0x000ee2000c1e1900 */
[----:B0-----:R-:W-:Y:S02]  /*1e20*/  @!P0 LEA R116, P3, R32, R28, 0x2 ;  /* 0x0000001c20748211 */ /* 0x001fe400078610ff */
[----:B------:R-:W-:-:S04]  /*1e30*/  @!P0 IADD3.X R28, PT, PT, RZ, R40, RZ, P2, !PT ;  /* 0x00000028ff1c8210 */ /* 0x000fc800017fe4ff */
[----:B------:R-:W-:Y:S02]  /*1e40*/  @!P0 LEA.HI.X R117, R32, R29, R28, 0x2, P3 ;  /* 0x0000001d20758211 */ /* 0x000fe400018f141c */
[----:B------:R-:W-:Y:S01]  /*1e50*/  @P0 IADD3 R32, P2, PT, R38, R51, RZ ;  /* 0x0000003326200210 */ /* 0x000fe20007f5e0ff */
[----:B------:R-:W0:Y:S02]  /*1e60*/  @!P0 LDC.64 R28, c[0x0][0x380] ;  /* 0x0000e000ff1c8b82 */ /* 0x000e240000000a00 */
[----:B------:R-:W3:Y:S01]  /*1e70*/  @!P0 LDG.E R116, desc[UR10][R116.64] ;  /* 0x0000000a74748981 */ /* 0x000ee2000c1e1900 */
[----:B--2---:R-:W-:Y:S02]  /*1e80*/  @P0 LEA R114, P3, R32, R30, 0x2 ;  /* 0x0000001e20720211 */ /* 0x004fe400078610ff */
[----:B------:R-:W-:Y:S02]  /*1e90*/  @P0 IADD3.X R30, PT, PT, R39, R52, RZ, P2, !PT ;  /* 0x00000034271e0210 */ /* 0x000fe400017fe4ff */
[----:B------:R-:W-:-:S02]  /*1ea0*/  @!P0 IADD3 R118, P2, PT, R78, R41, RZ ;  /* 0x000000294e768210 */ /* 0x000fc40007f5e0ff */
[----:B------:R-:W-:Y:S02]  /*1eb0*/  @P0 LEA.HI.X R115, R32, R31, R30, 0x2, P3 ;  /* 0x0000001f20730211 */ /* 0x000fe400018f141e */
[----:B------:R-:W2:Y:S03]  /*1ec0*/  @P0 LDC.64 R30, c[0x0][0x388] ;  /* 0x0000e200ff1e0b82 */ /* 0x000ea60000000a00 */
[----:B------:R-:W3:Y:S05]  /*1ed0*/  @P0 LDG.E R114, desc[UR10][R114.64] ;  /* 0x0000000a72720981 */ /* 0x000eea000c1e1900 */
[----:B------:R-:W1:Y:S01]  /*1ee0*/  @!P0 LDC.64 R32, c[0x0][0x380] ;  /* 0x0000e000ff208b82 */ /* 0x000e620000000a00 */
[----:B0-----:R-:W-:-:S02]  /*1ef0*/  @!P0 LEA R120, P3, R118, R28, 0x2 ;  /* 0x0000001c76788211 */ /* 0x001fc400078610ff */
[----:B------:R-:W-:-:S04]  /*1f00*/  @!P0 IADD3.X R28, PT, PT, RZ, R40, RZ, P2, !PT ;  /* 0x00000028ff1c8210 */ /* 0x000fc800017fe4ff */
[----:B------:R-:W-:Y:S02]  /*1f10*/  @!P0 LEA.HI.X R121, R118, R29, R28, 0x2, P3 ;  /* 0x0000001d76798211 */ /* 0x000fe400018f141c */
[----:B------:R-:W-:-:S03]  /*1f20*/  @P0 IADD3 R28, P2, PT, R38, R53, RZ ;  /* 0x00000035261c0210 */ /* 0x000fc60007f5e0ff */
[----:B------:R-:W3:Y:S01]  /*1f30*/  @!P0 LDG.E R120, desc[UR10][R120.64] ;  /* 0x0000000a78788981 */ /* 0x000ee2000c1e1900 */
[----:B--2---:R-:W-:Y:S02]  /*1f40*/  @P0 LEA R30, P3, R28, R30, 0x2 ;  /* 0x0000001e1c1e0211 */ /* 0x004fe400078610ff */
[----:B------:R-:W-:-:S04]  /*1f50*/  @P0 IADD3.X R29, PT, PT, R39, R68, RZ, P2, !PT ;  /* 0x00000044271d0210 */ /* 0x000fc800017fe4ff */
[----:B------:R-:W-:Y:S02]  /*1f60*/  @P0 LEA.HI.X R31, R28, R31, R29, 0x2, P3 ;  /* 0x0000001f1c1f0211 */ /* 0x000fe400018f141d */
[----:B------:R-:W-:-:S03]  /*1f70*/  @!P0 IADD3 R28, P2, PT, R77, R41, RZ ;  /* 0x000000294d1c8210 */ /* 0x000fc60007f5e0ff */
[----:B------:R-:W2:Y:S01]  /*1f80*/  @P0 LDG.E R30, desc[UR10][R30.64] ;  /* 0x0000000a1e1e0981 */ /* 0x000ea2000c1e1900 */
[----:B------:R-:W-:Y:S02]  /*1f90*/  @!P0 IADD3.X R29, PT, PT, RZ, R40, RZ, P2, !PT ;  /* 0x00000028ff1d8210 */ /* 0x000fe400017fe4ff */
[C---:B-1----:R-:W-:Y:S02]  /*1fa0*/  @!P0 LEA R118, P3, R28.reuse, R32, 0x2 ;  /* 0x000000201c768211 */ /* 0x042fe400078610ff */
[----:B------:R0:W4:Y:S02]  /*1fb0*/  @!P1 LDG.E R32, desc[UR10][R122.64] ;  /* 0x0000000a7a209981 */ /* 0x000124000c1e1900 */
[----:B------:R-:W-:Y:S02]  /*1fc0*/  @!P0 LEA.HI.X R119, R28, R33, R29, 0x2, P3 ;  /* 0x000000211c778211 */ /* 0x000fe400018f141d */
[----:B------:R-:W1:Y:S01]  /*1fd0*/  @P0 LDC.64 R28, c[0x0][0x388] ;  /* 0x0000e200ff1c0b82 */ /* 0x000e620000000a00 */
[----:B------:R-:W-:-:S02]  /*1fe0*/  @P0 IADD3 R33, P2, PT, R38, R54, RZ ;  /* 0x0000003626210210 */ /* 0x000fc40007f5e0ff */
[----:B------:R-:W2:Y:S02]  /*1ff0*/  @!P0 LDG.E R118, desc[UR10][R118.64] ;  /* 0x0000000a76768981 */ /* 0x000ea4000c1e1900 */
[----:B-1----:R-:W-:Y:S02]  /*2000*/  @P0 LEA R124, P3, R33, R28, 0x2 ;  /* 0x0000001c217c0211 */ /* 0x002fe400078610ff */
[----:B------:R-:W-:-:S04]  /*2010*/  @P0 IADD3.X R28, PT, PT, R39, R70, RZ, P2, !PT ;  /* 0x00000046271c0210 */ /* 0x000fc800017fe4ff */
[----:B------:R-:W-:Y:S02]  /*2020*/  @P0 LEA.HI.X R125, R33, R29, R28, 0x2, P3 ;  /* 0x0000001d217d0211 */ /* 0x000fe400018f141c */
[----:B------:R-:W1:Y:S01]  /*2030*/  @!P0 LDC.64 R28, c[0x0][0x380] ;  /* 0x0000e000ff1c8b82 */ /* 0x000e620000000a00 */
[----:B------:R-:W-:Y:S02]  /*2040*/  @!P0 IADD3 R33, P2, PT, R76, R41, RZ ;  /* 0x000000294c218210 */ /* 0x000fe40007f5e0ff */
[----:B------:R-:W2:Y:S02]  /*2050*/  @P0 LDG.E R124, desc[UR10][R124.64] ;  /* 0x0000000a7c7c0981 */ /* 0x000ea4000c1e1900 */
[----:B-1----:R-:W-:Y:S02]  /*2060*/  @!P0 LEA R126, P3, R33, R28, 0x2 ;  /* 0x0000001c217e8211 */ /* 0x002fe400078610ff */
[----:B------:R-:W-:-:S04]  /*2070*/  @!P0 IADD3.X R28, PT, PT, RZ, R40, RZ, P2, !PT ;  /* 0x00000028ff1c8210 */ /* 0x000fc800017fe4ff */
[----:B------:R-:W-:Y:S02]  /*2080*/  @!P0 LEA.HI.X R127, R33, R29, R28, 0x2, P3 ;  /* 0x0000001d217f8211 */ /* 0x000fe400018f141c */
[----:B------:R-:W0:Y:S01]  /*2090*/  @P0 LDC.64 R28, c[0x0][0x388] ;  /* 0x0000e200ff1c0b82 */ /* 0x000e220000000a00 */
[----:B------:R-:W-:Y:S02]  /*20a0*/  @P0 IADD3 R33, P2, PT, R38, R55, RZ ;  /* 0x0000003726210210 */ /* 0x000fe40007f5e0ff */
[----:B------:R-:W2:Y:S02]  /*20b0*/  @!P0 LDG.E R126, desc[UR10][R126.64] ;  /* 0x0000000a7e7e8981 */ /* 0x000ea4000c1e1900 */
[----:B0-----:R-:W-:Y:S02]  /*20c0*/  @P0 LEA R122, P3, R33, R28, 0x2 ;  /* 0x0000001c217a0211 */ /* 0x001fe400078610ff */
[----:B------:R-:W-:-:S04]  /*20d0*/  @P0 IADD3.X R28, PT, PT, R39, R71, RZ, P2, !PT ;  /* 0x00000047271c0210 */ /* 0x000fc800017fe4ff */
[----:B------:R-:W-:Y:S02]  /*20e0*/  @P0 LEA.HI.X R123, R33, R29, R28, 0x2, P3 ;  /* 0x0000001d217b0211 */ /* 0x000fe400018f141c */
[----:B------:R-:W0:Y:S01]  /*20f0*/  @!P0 LDC.64 R28, c[0x0][0x380] ;  /* 0x0000e000ff1c8b82 */ /* 0x000e220000000a00 */
[----:B------:R-:W-:Y:S02]  /*2100*/  @!P0 IADD3 R33, P2, PT, R75, R41, RZ ;  /* 0x000000294b218210 */ /* 0x000fe40007f5e0ff */
[----:B------:R-:W2:Y:S02]  /*2110*/  @P0 LDG.E R122, desc[UR10][R122.64] ;  /* 0x0000000a7a7a0981 */ /* 0x000ea4000c1e1900 */
[----:B0-----:R-:W-:Y:S02]  /*2120*/  @!P0 LEA R128, P3, R33, R28, 0x2 ;  /* 0x0000001c21808211 */ /* 0x001fe400078610ff */
[----:B------:R-:W-:-:S04]  /*2130*/  @!P0 IADD3.X R28, PT, PT, RZ, R40, RZ, P2, !PT ;  /* 0x00000028ff1c8210 */ /* 0x000fc800017fe4ff */
[----:B------:R-:W-:Y:S02]  /*2140*/  @!P0 LEA.HI.X R129, R33, R29, R28, 0x2, P3 ;  /* 0x0000001d21818211 */ /* 0x000fe400018f141c */
[----:B------:R-:W0:Y:S01]  /*2150*/  @!P0 LDC.64 R28, c[0x0][0x380] ;  /* 0x0000e000ff1c8b82 */ /* 0x000e220000000a00 */
[----:B------:R-:W-:Y:S02]  /*2160*/  @!P0 IADD3 R41, P2, PT, R74, R41, RZ ;  /* 0x000000294a298210 */ /* 0x000fe40007f5e0ff */
[----:B------:R-:W2:Y:S02]  /*2170*/  @!P0 LDG.E R128, desc[UR10][R128.64] ;  /* 0x0000000a80808981 */ /* 0x000ea4000c1e1900 */
[----:B------:R-:W-:Y:S02]  /*2180*/  @!P0 IADD3.X R130, PT, PT, RZ, R40, RZ, P2, !PT ;  /* 0x00000028ff828210 */ /* 0x000fe400017fe4ff */
[----:B0-----:R-:W-:-:S04]  /*2190*/  @!P0 LEA R40, P2, R41, R28, 0x2 ;  /* 0x0000001c29288211 */ /* 0x001fc800078410ff */
[----:B------:R-:W-:Y:S02]  /*21a0*/  @!P0 LEA.HI.X R41, R41, R29, R130, 0x2, P2 ;  /* 0x0000001d29298211 */ /* 0x000fe400010f1482 */
[----:B------:R-:W0:Y:S01]  /*21b0*/  @P0 LDC.64 R28, c[0x0][0x388] ;  /* 0x0000e200ff1c0b82 */ /* 0x000e220000000a00 */
[----:B------:R-:W-:Y:S02]  /*21c0*/  @P0 IADD3 R38, P2, PT, R38, R66, RZ ;  /* 0x0000004226260210 */ /* 0x000fe40007f5e0ff */
[----:B------:R-:W2:Y:S02]  /*21d0*/  @!P0 LDG.E R40, desc[UR10][R40.64] ;  /* 0x0000000a28288981 */ /* 0x000ea4000c1e1900 */
[----:B------:R-:W-:Y:S02]  /*21e0*/  @P0 IADD3.X R39, PT, PT, R39, R72, RZ, P2, !PT ;  /* 0x0000004827270210 */ /* 0x000fe400017fe4ff */
[----:B0-----:R-:W-:-:S04]  /*21f0*/  @P0 LEA R28, P2, R38, R28, 0x2 ;  /* 0x0000001c261c0211 */ /* 0x001fc800078410ff */
[----:B------:R-:W-:-:S05]  /*2200*/  @P0 LEA.HI.X R29, R38, R29, R39, 0x2, P2 ;  /* 0x0000001d261d0211 */ /* 0x000fca00010f1427 */
[----:B------:R0:W2:Y:S01]  /*2210*/  @P0 LDG.E R28, desc[UR10][R28.64] ;  /* 0x0000000a1c1c0981 */ /* 0x0000a2000c1e1900 */
[----:B------:R-:W-:Y:S02]  /*2220*/  UMOV UR5, 0x400 ;  /* 0x0000040000057882 */ /* 0x000fe40000000000 */
[----:B------:R-:W-:Y:S01]  /*2230*/  UIADD3 UR6, UPT, UPT, UR5, 0x2000, URZ ;  /* 0x0000200005067890 */ /* 0x000fe2000fffe0ff */
[----:B------:R-:W-:-:S03]  /*2240*/  SHF.L.U32 R31, R73, 0x9, RZ ;  /* 0x00000009491f7819 */ /* 0x000fc600000006ff */
[----:B------:R-:W-:Y:S02]  /*2250*/  ULEA UR6, UR7, UR6, 0x18 ;  /* 0x0000000607067291 */ /* 0x000fe4000f8ec0ff */
[----:B------:R-:W-:Y:S01]  /*2260*/  ULEA UR5, UR7, UR5, 0x18 ;  /* 0x0000000507057291 */ /* 0x000fe2000f8ec0ff */
[----:B------:R-:W-:-:S03]  /*2270*/  LOP3.LUT R38, R31, 0x1000, RZ, 0xc0, !PT ;  /* 0x000010001f267812 */ /* 0x000fc600078ec0ff */
[----:B------:R-:W-:Y:S02]  /*2280*/  MOV R115, UR6 ;  /* 0x0000000600737c02 */ /* 0x000fe40008000f00 */
[----:B------:R-:W-:Y:S02]  /*2290*/  IADD3 R31, PT, PT, R38, UR5, RZ ;  /* 0x00000005261f7c10 */ /* 0x000fe4000fffe0ff */
[----:B0-----:R-:W-:Y:S02]  /*22a0*/  IADD3 R29, PT, PT, R115, R38, RZ ;  /* 0x00000026731d7210 */ /* 0x001fe40007ffe0ff */
[C---:B------:R-:W-:Y:S02]  /*22b0*/  LEA R31, R84.reuse, R31, 0x5 ;  /* 0x0000001f541f7211 */ /* 0x040fe400078e28ff */
[----:B------:R-:W-:Y:S02]  /*22c0*/  LEA R33, R84, R29, 0x5 ;  /* 0x0000001d54217211 */ /* 0x000fe400078e28ff */
[----:B------:R-:W-:-:S04]  /*22d0*/  SHF.R.U32.HI R29, RZ, 0x3, R73 ;  /* 0x00000003ff1d7819 */ /* 0x000fc80000011649 */
[----:B------:R-:W-:-:S04]  /*22e0*/  SHF.L.U32 R29, R29, 0xc, RZ ;  /* 0x0000000c1d1d7819 */ /* 0x000fc800000006ff */
[----:B------:R-:W-:Y:S02]  /*22f0*/  LOP3.LUT R29, R29, 0x1000, RZ, 0xe2, !PT ;  /* 0x000010001d1d7812 */ /* 0x000fe400078ee2ff */
[----:B------:R-:W-:Y:S02]  /*2300*/  IADD3 R73, PT, PT, R73, 0x8, RZ ;  /* 0x0000000849497810 */ /* 0x000fe40007ffe0ff */
[----:B------:R-:W-:Y:S01]  /*2310*/  LOP3.LUT R29, R29, 0x1000, RZ, 0x3c, !PT ;  /* 0x000010001d1d7812 */ /* 0x000fe200078e3cff */
[----:B------:R-:W-:Y:S01]  /*2320*/  UMOV UR6, 0x400 ;  /* 0x0000040000067882 */ /* 0x000fe20000000000 */
[----:B----4-:R-:W-:Y:S04]  /*2330*/  @!P1 STS [R31], R32 ;  /* 0x000000201f009388 */ /* 0x010fe80000000800 */
[----:B------:R-:W-:Y:S04]  /*2340*/  @P1 STS [R33+-0x1000], R42 ;  /* 0xfff0002a21001388 */ /* 0x000fe80000000800 */
[----:B-----5:R0:W-:Y:S04]  /*2350*/  @P0 STS [R33+-0xffc], R112 ;  /* 0xfff0047021000388 */ /* 0x0201e80000000800 */
[----:B------:R-:W-:Y:S04]  /*2360*/  @!P0 STS [R31+0x4], R34 ;  /* 0x000004221f008388 */ /* 0x000fe80000000800 */
[----:B---3--:R-:W-:Y:S04]  /*2370*/  @P0 STS [R33+-0xff8], R36 ;  /* 0xfff0082421000388 */ /* 0x008fe80000000800 */
[----:B------:R-:W-:Y:S04]  /*2380*/  @!P0 STS [R31+0x8], R116 ;  /* 0x000008741f008388 */ /* 0x000fe80000000800 */
[----:B------:R-:W-:Y:S04]  /*2390*/  @P0 STS [R33+-0xff4], R114 ;  /* 0xfff00c7221000388 */ /* 0x000fe80000000800 */
[----:B------:R-:W-:Y:S04]  /*23a0*/  @!P0 STS [R31+0xc], R120 ;  /* 0x00000c781f008388 */ /* 0x000fe80000000800 */
[----:B--2---:R1:W-:Y:S04]  /*23b0*/  @P0 STS [R33+-0xff0], R30 ;  /* 0xfff0101e21000388 */ /* 0x0043e80000000800 */
[----:B------:R2:W-:Y:S04]  /*23c0*/  @!P0 STS [R31+0x10], R118 ;  /* 0x000010761f008388 */ /* 0x0005e80000000800 */
[----:B------:R2:W-:Y:S01]  /*23d0*/  @P0 STS [R33+-0xfec], R124 ;  /* 0xfff0147c21000388 */ /* 0x0005e20000000800 */
[----:B0-----:R-:W-:-:S02]  /*23e0*/  LEA R112, R3, UR5, 0x5 ;  /* 0x0000000503707c11 */ /* 0x001fc4000f8e28ff */
[----:B-1----:R-:W-:Y:S02]  /*23f0*/  LEA R30, R2, R115, 0x5 ;  /* 0x00000073021e7211 */ /* 0x002fe400078e28ff */
[----:B------:R-:W-:Y:S01]  /*2400*/  IADD3 R112, PT, PT, R29, R112, RZ ;  /* 0x000000701d707210 */ /* 0x000fe20007ffe0ff */
[----:B------:R2:W-:Y:S01]  /*2410*/  @!P0 STS [R31+0x14], R126 ;  /* 0x0000147e1f008388 */ /* 0x0005e20000000800 */
[----:B------:R-:W-:-:S03]  /*2420*/  IADD3 R113, PT, PT, R30, 0x400, R29 ;  /* 0x000004001e717810 */ /* 0x000fc60007ffe01d */
[----:B------:R2:W-:Y:S04]  /*2430*/  @P0 STS [R33+-0xfe8], R122 ;  /* 0xfff0187a21000388 */ /* 0x0005e80000000800 */
[----:B------:R2:W-:Y:S04]  /*2440*/  @!P0 STS [R31+0x18], R128 ;  /* 0x000018801f008388 */ /* 0x0005e80000000800 */
[----:B------:R2:W-:Y:S04]  /*2450*/  @P0 STS [R33+-0xfe4], R28 ;  /* 0xfff01c1c21000388 */ /* 0x0005e80000000800 */
[----:B------:R2:W-:Y:S01]  /*2460*/  @!P0 STS [R31+0x1c], R40 ;  /* 0x00001c281f008388 */ /* 0x0005e20000000800 */
[----:B------:R-:W-:Y:S01]  /*2470*/  BAR.SYNC.DEFER_BLOCKING 0x0 ;  /* 0x0000000000007b1d */ /* 0x000fe20000010000 */
[----:B------:R-:W-:-:S13]  /*2480*/  ISETP.GE.AND P0, PT, R73, UR8, PT ;  /* 0x0000000849007c0c */ /* 0x000fda000bf06270 */
.L_x_1:
[----:B--2---:R-:W-:Y:S04]  /*2490*/  LDS.128 R28, [R113+-0x400] ;  /* 0xfffc0000711c7984 */ /* 0x004fe80000000c00 */
[----:B------:R-:W0:Y:S04]  /*24a0*/  LDS.128 R32, [R112+UR6+-0x400] ;  /* 0xfffc000670207984 */ /* 0x000e280008000c00 */
[----:B------:R-:W1:Y:S04]  /*24b0*/  LDS.128 R36, [R113+-0x3f0] ;  /* 0xfffc100071247984 */ /* 0x000e680000000c00 */
[----:B------:R-:W2:Y:S01]  /*24c0*/  LDS.128 R40, [R112+UR6+-0x3f0] ;  /* 0xfffc100670287984 */ /* 0x000ea20008000c00 */
[----:B0-----:R-:W-:Y:S01]  /*24d0*/  FFMA R85, R28, R32, R85 ;  /* 0x000000201c557223 */ /* 0x001fe20000000055 */
[C---:B------:R-:W-:Y:S01]  /*24e0*/  FFMA R87, R32.reuse, R29, R87 ;  /* 0x0000001d20577223 */ /* 0x040fe20000000057 */
[C---:B------:R-:W-:Y:S01]  /*24f0*/  FFMA R89, R32.reuse, R30, R89 ;  /* 0x0000001e20597223 */ /* 0x040fe20000000059 */
[----:B------:R-:W-:Y:S01]  /*2500*/  FFMA R88, R32, R31, R88 ;  /* 0x0000001f20587223 */ /* 0x000fe20000000058 */
[----:B-1----:R-:W-:Y:S01]  /*2510*/  FFMA R91, R36, R32, R91 ;  /* 0x00000020245b7223 */ /* 0x002fe2000000005b */
[C---:B------:R-:W-:Y:S01]  /*2520*/  FFMA R90, R32.reuse, R37, R90 ;  /* 0x00000025205a7223 */ /* 0x040fe2000000005a */
[----:B------:R-:W-:Y:S01]  /*2530*/  FFMA R93, R32, R38, R93 ;  /* 0x00000026205d7223 */ /* 0x000fe2000000005d */
[-C--:B------:R-:W-:Y:S01]  /*2540*/  FFMA R103, R28, R34.reuse, R103 ;  /* 0x000000221c677223 */ /* 0x080fe20000000067 */
[-C--:B------:R-:W-:Y:S01]  /*2550*/  FFMA R102, R29, R34.reuse, R102 ;  /* 0x000000221d667223 */ /* 0x080fe20000000066 */
[-C--:B------:R-:W-:Y:S01]  /*2560*/  FFMA R105, R30, R34.reuse, R105 ;  /* 0x000000221e697223 */ /* 0x080fe20000000069 */
[-C--:B------:R-:W-:Y:S01]  /*2570*/  FFMA R104, R31, R34.reuse, R104 ;  /* 0x000000221f687223 */ /* 0x080fe20000000068 */
[-C--:B------:R-:W-:Y:S01]  /*2580*/  FFMA R107, R36, R34.reuse, R107 ;  /* 0x00000022246b7223 */ /* 0x080fe2000000006b */
[-C--:B------:R-:W-:Y:S01]  /*2590*/  FFMA R106, R37, R34.reuse, R106 ;  /* 0x00000022256a7223 */ /* 0x080fe2000000006a */
[-C--:B------:R-:W-:Y:S01]  /*25a0*/  FFMA R109, R38, R34.reuse, R109 ;  /* 0x00000022266d7223 */ /* 0x080fe2000000006d */
        /* <DEDUP_REMOVED lines=18> */
[----:B--2---:R-:W-:Y:S01]  /*26d0*/  FFMA R57, R28, R40, R57 ;  /* 0x000000281c397223 */ /* 0x004fe20000000039 */
[C---:B------:R-:W-:Y:S01]  /*26e0*/  FFMA R27, R40.reuse, R29, R27 ;  /* 0x0000001d281b7223 */ /* 0x040fe2000000001b */
[C---:B------:R-:W-:Y:S01]  /*26f0*/  FFMA R25, R40.reuse, R30, R25 ;  /* 0x0000001e28197223 */ /* 0x040fe20000000019 */
[----:B------:R-:W-:Y:S01]  /*2700*/  FFMA R120, R40, R31, R20 ;  /* 0x0000001f28787223 */ /* 0x000fe20000000014 */
[----:B------:R-:W-:Y:S01]  /*2710*/  FFMA R125, R36, R40, R23 ;  /* 0x00000028247d7223 */ /* 0x000fe20000000017 */
[C---:B------:R-:W-:Y:S01]  /*2720*/  FFMA R124, R40.reuse, R37, R18 ;  /* 0x00000025287c7223 */ /* 0x040fe20000000012 */
[C---:B------:R-:W-:Y:S01]  /*2730*/  FFMA R126, R40.reuse, R38, R21 ;  /* 0x00000026287e7223 */ /* 0x040fe20000000015 */
[----:B------:R-:W-:Y:S01]  /*2740*/  FFMA R24, R40, R39, R24 ;  /* 0x0000002728187223 */ /* 0x000fe20000000018 */
[-C--:B------:R-:W-:Y:S01]  /*2750*/  FFMA R40, R31, R41.reuse, R4 ;  /* 0x000000291f287223 */ /* 0x080fe20000000004 */
[-C--:B------:R-:W-:Y:S01]  /*2760*/  FFMA R35, R36, R41.reuse, R5 ;  /* 0x0000002924237223 */ /* 0x080fe20000000005 */
[-C--:B------:R-:W-:Y:S01]  /*2770*/  FFMA R118, R37, R41.reuse, R6 ;  /* 0x0000002925767223 */ /* 0x080fe20000000006 */
[-C--:B------:R-:W-:Y:S01]  /*2780*/  FFMA R123, R38, R41.reuse, R7 ;  /* 0x00000029267b7223 */ /* 0x080fe20000000007 */
[----:B------:R-:W-:Y:S01]  /*2790*/  LDS.128 R12, [R113+-0x200] ;  /* 0xfffe0000710c7984 */ /* 0x000fe20000000c00 */
[-C--:B------:R-:W-:Y:S01]  /*27a0*/  FFMA R9, R28, R41.reuse, R9 ;  /* 0x000000291c097223 */ /* 0x080fe20000000009 */
[CC--:B------:R-:W-:Y:S01]  /*27b0*/  FFMA R10, R29.reuse, R41.reuse, R10 ;  /* 0x000000291d0a7223 */ /* 0x0c0fe2000000000a */
[----:B------:R-:W-:Y:S01]  /*27c0*/  FFMA R11, R30, R41, R11 ;  /* 0x000000291e0b7223 */ /* 0x000fe2000000000b */
[----:B------:R-:W-:Y:S01]  /*27d0*/  LDS.128 R20, [R113+-0x1f0] ;  /* 0xfffe100071147984 */ /* 0x000fe20000000c00 */
[-C--:B------:R-:W-:Y:S01]  /*27e0*/  FFMA R59, R28, R42.reuse, R59 ;  /* 0x0000002a1c3b7223 */ /* 0x080fe2000000003b */
[-C--:B------:R-:W-:Y:S01]  /*27f0*/  FFMA R128, R29, R42.reuse, R26 ;  /* 0x0000002a1d807223 */ /* 0x080fe2000000001a */
[-C--:B------:R-:W-:Y:S01]  /*2800*/  FFMA R61, R30, R42.reuse, R61 ;  /* 0x0000002a1e3d7223 */ /* 0x080fe2000000003d */
[----:B------:R-:W0:Y:S01]  /*2810*/  LDS.128 R4, [R112+UR6+-0x1f0] ;  /* 0xfffe100670047984 */ /* 0x000e220008000c00 */
[-C--:B------:R-:W-:Y:S01]  /*2820*/  FFMA R56, R31, R42.reuse, R56 ;  /* 0x0000002a1f387223 */ /* 0x080fe20000000038 */
[-C--:B------:R-:W-:Y:S01]  /*2830*/  FFMA R67, R28, R43.reuse, R67 ;  /* 0x0000002b1c437223 */ /* 0x080fe20000000043 */
[-C--:B------:R-:W-:Y:S01]  /*2840*/  FFMA R62, R29, R43.reuse, R62 ;  /* 0x0000002b1d3e7223 */ /* 0x080fe2000000003e */
[----:B------:R-:W1:Y:S01]  /*2850*/  LDS.128 R16, [R112+UR6+-0x200] ;  /* 0xfffe000670107984 */ /* 0x000e620008000c00 */
[-C--:B------:R-:W-:Y:S01]  /*2860*/  FFMA R69, R30, R43.reuse, R69 ;  /* 0x0000002b1e457223 */ /* 0x080fe20000000045 */
[----:B------:R-:W-:Y:S01]  /*2870*/  FFMA R64, R31, R43, R64 ;  /* 0x0000002b1f407223 */ /* 0x000fe20000000040 */
[----:B------:R-:W-:Y:S01]  /*2880*/  FFMA R122, R39, R41, R8 ;  /* 0x00000029277a7223 */ /* 0x000fe20000000008 */
[-C--:B------:R-:W-:Y:S01]  /*2890*/  FFMA R63, R36, R42.reuse, R63 ;  /* 0x0000002a243f7223 */ /* 0x080fe2000000003f */
[-C--:B------:R-:W-:Y:S01]  /*28a0*/  FFMA R58, R37, R42.reuse, R58 ;  /* 0x0000002a253a7223 */ /* 0x080fe2000000003a */
[-C--:B------:R-:W-:Y:S01]  /*28b0*/  FFMA R65, R38, R42.reuse, R65 ;  /* 0x0000002a26417223 */ /* 0x080fe20000000041 */
[----:B------:R-:W-:Y:S01]  /*28c0*/  FFMA R42, R39, R42, R60 ;  /* 0x0000002a272a7223 */ /* 0x000fe2000000003c */
[-C--:B------:R-:W-:Y:S01]  /*28d0*/  FFMA R83, R36, R43.reuse, R83 ;  /* 0x0000002b24537223 */ /* 0x080fe20000000053 */
[-C--:B------:R-:W-:Y:S01]  /*28e0*/  FFMA R86, R37, R43.reuse, R86 ;  /* 0x0000002b25567223 */ /* 0x080fe20000000056 */
[-C--:B------:R-:W-:Y:S01]  /*28f0*/  FFMA R111, R38, R43.reuse, R111 ;  /* 0x0000002b266f7223 */ /* 0x080fe2000000006f */
[----:B------:R-:W-:Y:S01]  /*2900*/  FFMA R108, R39, R43, R108 ;  /* 0x0000002b276c7223 */ /* 0x000fe2000000006c */
[----:B0-----:R-:W-:Y:S01]  /*2910*/  FFMA R57, R12, R4, R57 ;  /* 0x000000040c397223 */ /* 0x001fe20000000039 */
[C---:B------:R-:W-:Y:S01]  /*2920*/  FFMA R29, R4.reuse, R13, R27 ;  /* 0x0000000d041d7223 */ /* 0x040fe2000000001b */
[C---:B------:R-:W-:Y:S01]  /*2930*/  FFMA R31, R4.reuse, R14, R25 ;  /* 0x0000000e041f7223 */ /* 0x040fe20000000019 */
[----:B------:R-:W-:Y:S01]  /*2940*/  FFMA R120, R4, R15, R120 ;  /* 0x0000000f04787223 */ /* 0x000fe20000000078 */
[----:B------:R-:W-:Y:S01]  /*2950*/  FFMA R125, R20, R4, R125 ;  /* 0x00000004147d7223 */ /* 0x000fe2000000007d */
[C---:B------:R-:W-:Y:S01]  /*2960*/  FFMA R124, R4.reuse, R21, R124 ;  /* 0x00000015047c7223 */ /* 0x040fe2000000007c */
[C---:B------:R-:W-:Y:S01]  /*2970*/  FFMA R41, R4.reuse, R22, R126 ;  /* 0x0000001604297223 */ /* 0x040fe2000000007e */
[----:B------:R-:W-:Y:S01]  /*2980*/  FFMA R28, R4, R23, R24 ;  /* 0x00000017041c7223 */ /* 0x000fe20000000018 */
[----:B-1----:R-:W-:Y:S01]  /*2990*/  FFMA R85, R12, R16, R85 ;  /* 0x000000100c557223 */ /* 0x002fe20000000055 */
        /* <DEDUP_REMOVED lines=34> */
[----:B------:R-:W-:Y:S01]  /*2bc0*/  LDS.128 R16, [R113] ;  /* 0x0000000071107984 */ /* 0x000fe20000000c00 */
[----:B------:R-:W-:Y:S01]  /*2bd0*/  FFMA R40, R15, R5, R40 ;  /* 0x000000050f287223 */ /* 0x000fe20000000028 */
[-C--:B------:R-:W-:Y:S01]  /*2be0*/  FFMA R59, R12, R6.reuse, R59 ;  /* 0x000000060c3b7223 */ /* 0x080fe2000000003b */
[-C--:B------:R-:W-:Y:S01]  /*2bf0*/  FFMA R128, R13, R6.reuse, R128 ;  /* 0x000000060d807223 */ /* 0x080fe20000000080 */
[----:B------:R-:W0:Y:S01]  /*2c00*/  LDS.128 R24, [R112+UR6] ;  /* 0x0000000670187984 */ /* 0x000e220008000c00 */
[-C--:B------:R-:W-:Y:S01]  /*2c10*/  FFMA R61, R14, R6.reuse, R61 ;  /* 0x000000060e3d7223 */ /* 0x080fe2000000003d */
[-C--:B------:R-:W-:Y:S01]  /*2c20*/  FFMA R56, R15, R6.reuse, R56 ;  /* 0x000000060f387223 */ /* 0x080fe20000000038 */
[-C--:B------:R-:W-:Y:S01]  /*2c30*/  FFMA R67, R12, R7.reuse, R67 ;  /* 0x000000070c437223 */ /* 0x080fe20000000043 */
[----:B------:R-:W1:Y:S01]  /*2c40*/  LDS.128 R8, [R113+0x10] ;  /* 0x0000100071087984 */ /* 0x000e620000000c00 */
[-C--:B------:R-:W-:Y:S01]  /*2c50*/  FFMA R62, R13, R7.reuse, R62 ;  /* 0x000000070d3e7223 */ /* 0x080fe2000000003e */
[-C--:B------:R-:W-:Y:S01]  /*2c60*/  FFMA R69, R14, R7.reuse, R69 ;  /* 0x000000070e457223 */ /* 0x080fe20000000045 */
[----:B------:R-:W-:Y:S01]  /*2c70*/  FFMA R64, R15, R7, R64 ;  /* 0x000000070f407223 */ /* 0x000fe20000000040 */
[-C--:B------:R-:W-:Y:S01]  /*2c80*/  FFMA R37, R20, R5.reuse, R35 ;  /* 0x0000000514257223 */ /* 0x080fe20000000023 */
[----:B------:R-:W2:Y:S01]  /*2c90*/  LDS.128 R12, [R112+UR6+0x10] ;  /* 0x00001006700c7984 */ /* 0x000ea20008000c00 */
[CC--:B------:R-:W-:Y:S01]  /*2ca0*/  FFMA R118, R21.reuse, R5.reuse, R118 ;  /* 0x0000000515767223 */ /* 0x0c0fe20000000076 */
[----:B------:R-:W-:Y:S01]  /*2cb0*/  FFMA R123, R22, R5, R123 ;  /* 0x00000005167b7223 */ /* 0x000fe2000000007b */
[-C--:B------:R-:W-:Y:S01]  /*2cc0*/  FFMA R63, R20, R6.reuse, R63 ;  /* 0x00000006143f7223 */ /* 0x080fe2000000003f */
[CC--:B------:R-:W-:Y:S01]  /*2cd0*/  FFMA R58, R21.reuse, R6.reuse, R58 ;  /* 0x00000006153a7223 */ /* 0x0c0fe2000000003a */
[-C--:B------:R-:W-:Y:S01]  /*2ce0*/  FFMA R65, R22, R6.reuse, R65 ;  /* 0x0000000616417223 */ /* 0x080fe20000000041 */
[-C--:B------:R-:W-:Y:S01]  /*2cf0*/  FFMA R83, R20, R7.reuse, R83 ;  /* 0x0000000714537223 */ /* 0x080fe20000000053 */
[-C--:B------:R-:W-:Y:S01]  /*2d00*/  FFMA R86, R21, R7.reuse, R86 ;  /* 0x0000000715567223 */ /* 0x080fe20000000056 */
[----:B------:R-:W-:Y:S01]  /*2d10*/  FFMA R111, R22, R7, R111 ;  /* 0x00000007166f7223 */ /* 0x000fe2000000006f */
[C---:B------:R-:W-:Y:S01]  /*2d20*/  FFMA R122, R23.reuse, R5, R122 ;  /* 0x00000005177a7223 */ /* 0x040fe2000000007a */
[C---:B------:R-:W-:Y:S01]  /*2d30*/  FFMA R42, R23.reuse, R6, R42 ;  /* 0x00000006172a7223 */ /* 0x040fe2000000002a */
[----:B------:R-:W-:Y:S01]  /*2d40*/  FFMA R108, R23, R7, R108 ;  /* 0x00000007176c7223 */ /* 0x000fe2000000006c */
[-C--:B0-----:R-:W-:Y:S01]  /*2d50*/  FFMA R95, R16, R25.reuse, R95 ;  /* 0x00000019105f7223 */ /* 0x081fe2000000005f */
[-C--:B------:R-:W-:Y:S01]  /*2d60*/  FFMA R94, R17, R25.reuse, R94 ;  /* 0x00000019115e7223 */ /* 0x080fe2000000005e */
[-C--:B------:R-:W-:Y:S01]  /*2d70*/  FFMA R97, R18, R25.reuse, R97 ;  /* 0x0000001912617223 */ /* 0x080fe20000000061 */
[-C--:B------:R-:W-:Y:S01]  /*2d80*/  FFMA R96, R19, R25.reuse, R96 ;  /* 0x0000001913607223 */ /* 0x080fe20000000060 */
[-C--:B-1----:R-:W-:Y:S01]  /*2d90*/  FFMA R99, R8, R25.reuse, R99 ;  /* 0x0000001908637223 */ /* 0x082fe20000000063 */
        /* <DEDUP_REMOVED lines=11> */
[----:B------:R-:W-:Y:S01]  /*2e50*/  FFMA R85, R16, R24, R85 ;  /* 0x0000001810557223 */ /* 0x000fe20000000055 */
[C---:B------:R-:W-:Y:S01]  /*2e60*/  FFMA R87, R24.reuse, R17, R87 ;  /* 0x0000001118577223 */ /* 0x040fe20000000057 */
[C---:B------:R-:W-:Y:S01]  /*2e70*/  FFMA R89, R24.reuse, R18, R89 ;  /* 0x0000001218597223 */ /* 0x040fe20000000059 */
[----:B------:R-:W-:Y:S01]  /*2e80*/  FFMA R88, R24, R19, R88 ;  /* 0x0000001318587223 */ /* 0x000fe20000000058 */
[----:B------:R-:W-:Y:S01]  /*2e90*/  FFMA R91, R8, R24, R91 ;  /* 0x00000018085b7223 */ /* 0x000fe2000000005b */
        /* <DEDUP_REMOVED lines=8> */
[----:B------:R-:W-:Y:S01]  /*2f20*/  FFMA R109, R10, R26, R109 ;  /* 0x0000001a0a6d7223 */ /* 0x000fe2000000006d */
[C---:B--2---:R-:W-:Y:S01]  /*2f30*/  FFMA R27, R12.reuse, R17, R29 ;  /* 0x000000110c1b7223 */ /* 0x044fe2000000001d */
[C---:B------:R-:W-:Y:S01]  /*2f40*/  FFMA R25, R12.reuse, R18, R31 ;  /* 0x000000120c197223 */ /* 0x040fe2000000001f */
[----:B------:R-:W-:Y:S01]  /*2f50*/  FFMA R126, R12, R11, R28 ;  /* 0x0000000b0c7e7223 */ /* 0x000fe2000000001c */
[-C--:B------:R-:W-:Y:S01]  /*2f60*/  FFMA R60, R17, R13.reuse, R4 ;  /* 0x0000000d113c7223 */ /* 0x080fe20000000004 */
[----:B------:R-:W-:Y:S01]  /*2f70*/  FFMA R127, R18, R13, R43 ;  /* 0x0000000d127f7223 */ /* 0x000fe2000000002b */
[----:B------:R-:W-:Y:S01]  /*2f80*/  FFMA R24, R24, R11, R32 ;  /* 0x0000000b18187223 */ /* 0x000fe20000000020 */
[----:B------:R-:W-:Y:S01]  /*2f90*/  FFMA R26, R11, R26, R34 ;  /* 0x0000001a0b1a7223 */ /* 0x000fe20000000022 */
[----:B------:R-:W-:Y:S01]  /*2fa0*/  LDS.128 R28, [R113+0x200] ;  /* 0x00020000711c7984 */ /* 0x000fe20000000c00 */
[-C--:B------:R-:W-:Y:S01]  /*2fb0*/  FFMA R129, R16, R13.reuse, R39 ;  /* 0x0000000d10817223 */ /* 0x080fe20000000027 */
[----:B------:R-:W-:Y:S01]  /*2fc0*/  FFMA R43, R8, R13, R37 ;  /* 0x0000000d082b7223 */ /* 0x000fe20000000025 */
[-C--:B------:R-:W-:Y:S01]  /*2fd0*/  FFMA R57, R16, R12.reuse, R57 ;  /* 0x0000000c10397223 */ /* 0x080fe20000000039 */
[----:B------:R-:W0:Y:S01]  /*2fe0*/  LDS.128 R4, [R112+UR6+0x200] ;  /* 0x0002000670047984 */ /* 0x000e220008000c00 */
[----:B------:R-:W-:Y:S01]  /*2ff0*/  FFMA R120, R12, R19, R120 ;  /* 0x000000130c787223 */ /* 0x000fe20000000078 */
[----:B------:R-:W-:Y:S01]  /*3000*/  FFMA R125, R8, R12, R125 ;  /* 0x0000000c087d7223 */ /* 0x000fe2000000007d */
[C---:B------:R-:W-:Y:S01]  /*3010*/  FFMA R124, R12.reuse, R9, R124 ;  /* 0x000000090c7c7223 */ /* 0x040fe2000000007c */
[----:B------:R1:W2:Y:S01]  /*3020*/  LDS.128 R32, [R113+0x210] ;  /* 0x0002100071207984 */ /* 0x0002a20000000c00 */
[----:B------:R-:W-:Y:S01]  /*3030*/  FFMA R41, R12, R10, R41 ;  /* 0x0000000a0c297223 */ /* 0x000fe20000000029 */
[-C--:B------:R-:W-:Y:S01]  /*3040*/  FFMA R40, R19, R13.reuse, R40 ;  /* 0x0000000d13287223 */ /* 0x080fe20000000028 */
[-C--:B------:R-:W-:Y:S01]  /*3050*/  FFMA R118, R9, R13.reuse, R118 ;  /* 0x0000000d09767223 */ /* 0x080fe20000000076 */
[----:B------:R-:W3:Y:S01]  /*3060*/  LDS.128 R36, [R112+UR6+0x210] ;  /* 0x0002100670247984 */ /* 0x000ee20008000c00 */
[----:B------:R-:W-:Y:S01]  /*3070*/  UIADD3 UR6, UPT, UPT, UR6, 0x800, URZ ;  /* 0x0000080006067890 */ /* 0x000fe2000fffe0ff */
[-C--:B------:R-:W-:Y:S01]  /*3080*/  FFMA R123, R10, R13.reuse, R123 ;  /* 0x0000000d0a7b7223 */ /* 0x080fe2000000007b */
[----:B------:R-:W-:Y:S01]  /*3090*/  FFMA R122, R11, R13, R122 ;  /* 0x0000000d0b7a7223 */ /* 0x000fe2000000007a */
[-C--:B------:R-:W-:Y:S01]  /*30a0*/  FFMA R59, R16, R14.reuse, R59 ;  /* 0x0000000e103b7223 */ /* 0x080fe2000000003b */
[----:B------:R-:W-:Y:S01]  /*30b0*/  UISETP.NE.AND UP0, UPT, UR6, 0x1400, UPT ;  /* 0x000014000600788c */ /* 0x000fe2000bf05270 */
        /* <DEDUP_REMOVED lines=15> */
[----:B-1----:R-:W-:Y:S01]  /*31b0*/  IADD3 R113, PT, PT, R113, 0x800, RZ ;  /* 0x0000080071717810 */ /* 0x002fe20007ffe0ff */
[C---:B0-----:R-:W-:Y:S01]  /*31c0*/  FFMA R12, R29.reuse, R7, R22 ;  /* 0x000000071d0c7223 */ /* 0x041fe20000000016 */
[----:B------:R-:W-:Y:S01]  /*31d0*/  FFMA R85, R28, R4, R85 ;  /* 0x000000041c557223 */ /* 0x000fe20000000055 */
[C---:B------:R-:W-:Y:S01]  /*31e0*/  FFMA R87, R4.reuse, R29, R87 ;  /* 0x0000001d04577223 */ /* 0x040fe20000000057 */
[C---:B------:R-:W-:Y:S01]  /*31f0*/  FFMA R89, R4.reuse, R30, R89 ;  /* 0x0000001e04597223 */ /* 0x040fe20000000059 */
[----:B------:R-:W-:Y:S01]  /*3200*/  FFMA R88, R4, R31, R88 ;  /* 0x0000001f04587223 */ /* 0x000fe20000000058 */
[----:B--2---:R-:W-:Y:S01]  /*3210*/  FFMA R91, R32, R4, R91 ;  /* 0x00000004205b7223 */ /* 0x004fe2000000005b */
        /* <DEDUP_REMOVED lines=26> */
[----:B---3--:R-:W-:Y:S01]  /*33c0*/  FFMA R10, R29, R37, R60 ;  /* 0x000000251d0a7223 */ /* 0x008fe2000000003c */
[----:B------:R-:W-:Y:S01]  /*33d0*/  FFMA R57, R28, R36, R57 ;  /* 0x000000241c397223 */ /* 0x000fe20000000039 */
        /* <DEDUP_REMOVED lines=30> */
[----:B------:R-:W-:Y:S06]  /*35c0*/  BRA.U UP0, `(.L_x_1) ;  /* 0xffffffed00b07547 */ /* 0x000fec000b83ffff */
[----:B------:R-:W-:Y:S06]  /*35d0*/  BAR.SYNC.DEFER_BLOCKING 0x0 ;  /* 0x0000000000007b1d */ /* 0x000fec0000010000 */
[----:B------:R-:W-:Y:S05]  /*35e0*/  @!P0 BRA `(.L_x_2) ;  /* 0xffffffe400648947 */ /* 0x000fea000383ffff */
.L_x_0:
[----:B------:R-:W-:-:S04]  /*35f0*/  USHF.L.U32 UR6, UR8, 0x9, URZ ;  /* 0x0000000908067899 */ /* 0x000fc800080006ff */
[----:B------:R-:W-:-:S06]  /*3600*/  ULOP3.LUT UR6, UR6, 0x1000, URZ, 0xc, !UPT ;  /* 0x0000100006067892 */ /* 0x000fcc000f8e0cff */
[----:B------:R-:W-:Y:S02]  /*3610*/  LEA R28, R2, UR6, 0x5 ;  /* 0x00000006021c7c11 */ /* 0x000fe4000f8e28ff */
[----:B------:R-:W-:Y:S02]  /*3620*/  LEA R66, R3, UR6, 0x5 ;  /* 0x0000000603427c11 */ /* 0x000fe4000f8e28ff */
[----:B------:R-:W-:Y:S02]  /*3630*/  IADD3 R115, PT, PT, R28, 0x400, R115 ;  /* 0x000004001c737810 */ /* 0x000fe40007ffe073 */
[----:B------:R-:W-:Y:S01]  /*3640*/  IADD3 R66, PT, PT, R66, UR5, RZ ;  /* 0x0000000542427c10 */ /* 0x000fe2000fffe0ff */
[----:B------:R-:W-:-:S06]  /*3650*/  UMOV UR5, 0x400 ;  /* 0x0000040000057882 */ /* 0x000fcc0000000000 */
.L_x_3:
[----:B------:R-:W-:Y:S04]  /*3660*/  LDS.128 R28, [R115+-0x400] ;  /* 0xfffc0000731c7984 */ /* 0x000fe80000000c00 */
[----:B------:R-:W0:Y:S04]  /*3670*/  LDS.128 R32, [R66+UR5+-0x400] ;  /* 0xfffc000542207984 */ /* 0x000e280008000c00 */
[----:B------:R-:W1:Y:S04]  /*3680*/  LDS.128 R36, [R115+-0x3f0] ;  /* 0xfffc100073247984 */ /* 0x000e680000000c00 */
[----:B------:R-:W2:Y:S04]  /*3690*/  LDS.128 R40, [R66+UR5+-0x3f0] ;  /* 0xfffc100542287984 */ /* 0x000ea80008000c00 */
[----:B------:R-:W-:Y:S04]  /*36a0*/  LDS.128 R48, [R66+UR5+-0x200] ;  /* 0xfffe000542307984 */ /* 0x000fe80008000c00 */
[----:B------:R-:W3:Y:S04]  /*36b0*/  LDS.128 R52, [R115+-0x1f0] ;  /* 0xfffe100073347984 */ /* 0x000ee80000000c00 */
[----:B------:R-:W4:Y:S01]  /*36c0*/  LDS.128 R44, [R115+-0x200] ;  /* 0xfffe0000732c7984 */ /* 0x000f220000000c00 */
        /* <DEDUP_REMOVED lines=64> */
[----:B------:R-:W0:Y:S01]  /*3ad0*/  LDS.128 R4, [R66+UR5+-0x1f0] ;  /* 0xfffe100542047984 */ /* 0x000e220008000c00 */
[----:B---3--:R-:W-:Y:S01]  /*3ae0*/  FFMA R32, R48, R55, R32 ;  /* 0x0000003730207223 */ /* 0x008fe20000000020 */
[----:B------:R-:W-:Y:S01]  /*3af0*/  FFMA R34, R55, R50, R34 ;  /* 0x0000003237227223 */ /* 0x000fe20000000022 */
[----:B----4-:R-:W-:Y:S01]  /*3b00*/  FFMA R85, R44, R48, R85 ;  /* 0x000000302c557223 */ /* 0x010fe20000000055 */
[----:B------:R-:W-:Y:S01]  /*3b10*/  LDS.128 R36, [R66+UR5] ;  /* 0x0000000542247984 */ /* 0x000fe20008000c00 */
[C---:B------:R-:W-:Y:S01]  /*3b20*/  FFMA R87, R48.reuse, R45, R87 ;  /* 0x0000002d30577223 */ /* 0x040fe20000000057 */
[C---:B------:R-:W-:Y:S01]  /*3b30*/  FFMA R89, R48.reuse, R46, R89 ;  /* 0x0000002e30597223 */ /* 0x040fe20000000059 */
[----:B------:R-:W-:Y:S01]  /*3b40*/  FFMA R88, R48, R47, R88 ;  /* 0x0000002f30587223 */ /* 0x000fe20000000058 */
[----:B------:R-:W1:Y:S01]  /*3b50*/  LDS.128 R40, [R115+0x10] ;  /* 0x0000100073287984 */ /* 0x000e620000000c00 */
[----:B------:R-:W-:Y:S01]  /*3b60*/  FFMA R91, R52, R48, R91 ;  /* 0x00000030345b7223 */ /* 0x000fe2000000005b */
[C---:B------:R-:W-:Y:S01]  /*3b70*/  FFMA R90, R48.reuse, R53, R90 ;  /* 0x00000035305a7223 */ /* 0x040fe2000000005a */
[----:B------:R-:W-:Y:S01]  /*3b80*/  FFMA R93, R48, R54, R93 ;  /* 0x00000036305d7223 */ /* 0x000fe2000000005d */
[----:B------:R-:W2:Y:S01]  /*3b90*/  LDS.128 R8, [R115] ;  /* 0x0000000073087984 */ /* 0x000ea20000000c00 */
        /* <DEDUP_REMOVED lines=23> */
[----:B------:R-:W3:Y:S01]  /*3d10*/  LDS.128 R12, [R66+UR5+0x10] ;  /* 0x00001005420c7984 */ /* 0x000ee20008000c00 */
        /* <DEDUP_REMOVED lines=32> */
[----:B-1----:R-:W-:Y:S01]  /*3f20*/  FFMA R92, R36, R43, R32 ;  /* 0x0000002b245c7223 */ /* 0x002fe20000000020 */
[----:B------:R-:W-:Y:S01]  /*3f30*/  FFMA R110, R43, R38, R34 ;  /* 0x000000262b6e7223 */ /* 0x000fe20000000022 */
[----:B--2---:R-:W-:Y:S01]  /*3f40*/  FFMA R85, R8, R36, R85 ;  /* 0x0000002408557223 */ /* 0x004fe20000000055 */
        /* <DEDUP_REMOVED lines=21> */
[----:B------:R-:W-:Y:S01]  /*40a0*/  LDS.128 R28, [R115+0x200] ;  /* 0x00020000731c7984 */ /* 0x000fe20000000c00 */
[-C--:B------:R-:W-:Y:S01]  /*40b0*/  FFMA R49, R8, R39.reuse, R49 ;  /* 0x0000002708317223 */ /* 0x080fe20000000031 */
[-C--:B------:R-:W-:Y:S01]  /*40c0*/  FFMA R48, R9, R39.reuse, R48 ;  /* 0x0000002709307223 */ /* 0x080fe20000000030 */
[-C--:B------:R-:W-:Y:S01]  /*40d0*/  FFMA R75, R10, R39.reuse, R75 ;  /* 0x000000270a4b7223 */ /* 0x080fe2000000004b */
[----:B------:R-:W0:Y:S01]  /*40e0*/  LDS.128 R4, [R66+UR5+0x200] ;  /* 0x0002000542047984 */ /* 0x000e220008000c00 */
[-C--:B------:R-:W-:Y:S01]  /*40f0*/  FFMA R50, R11, R39.reuse, R50 ;  /* 0x000000270b327223 */ /* 0x080fe20000000032 */
[-C--:B------:R-:W-:Y:S01]  /*4100*/  FFMA R17, R40, R39.reuse, R17 ;  /* 0x0000002728117223 */ /* 0x080fe20000000011 */
[-C--:B------:R-:W-:Y:S01]  /*4110*/  FFMA R16, R41, R39.reuse, R16 ;  /* 0x0000002729107223 */ /* 0x080fe20000000010 */
[----:B------:R-:W1:Y:S01]  /*4120*/  LDS.128 R32, [R115+0x210] ;  /* 0x0002100073207984 */ /* 0x000e620000000c00 */
[-C--:B------:R-:W-:Y:S01]  /*4130*/  FFMA R19, R42, R39.reuse, R19 ;  /* 0x000000272a137223 */ /* 0x080fe20000000013 */
[----:B------:R-:W-:Y:S01]  /*4140*/  FFMA R22, R43, R39, R22 ;  /* 0x000000272b167223 */ /* 0x000fe20000000016 */
[----:B---3--:R-:W-:Y:S01]  /*4150*/  FFMA R57, R8, R12, R57 ;  /* 0x0000000c08397223 */ /* 0x008fe20000000039 */
[----:B------:R-:W2:Y:S01]  /*4160*/  LDS.128 R36, [R66+UR5+0x210] ;  /* 0x0002100542247984 */ /* 0x000ea20008000c00 */
[----:B------:R-:W-:Y:S01]  /*4170*/  UIADD3 UR5, UPT, UPT, UR5, 0x800, URZ ;  /* 0x0000080005057890 */ /* 0x000fe2000fffe0ff */
[C---:B------:R-:W-:Y:S01]  /*4180*/  FFMA R27, R12.reuse, R9, R27 ;  /* 0x000000090c1b7223 */ /* 0x040fe2000000001b */
[C---:B------:R-:W-:Y:S01]  /*4190*/  FFMA R25, R12.reuse, R10, R25 ;  /* 0x0000000a0c197223 */ /* 0x040fe20000000019 */
[----:B------:R-:W-:Y:S01]  /*41a0*/  FFMA R20, R12, R11, R20 ;  /* 0x0000000b0c147223 */ /* 0x000fe20000000014 */
[----:B------:R-:W-:Y:S01]  /*41b0*/  UISETP.NE.AND UP0, UPT, UR5, 0x1400, UPT ;  /* 0x000014000500788c */ /* 0x000fe2000bf05270 */
        /* <DEDUP_REMOVED lines=32> */
[----:B-1----:R-:W-:Y:S01]  /*43c0*/  FFMA R91, R32, R4, R91 ;  /* 0x00000004205b7223 */ /* 0x002fe2000000005b */
        /* <DEDUP_REMOVED lines=59> */
[----:B------:R-:W-:Y:S01]  /*4780*/  IADD3 R115, PT, PT, R115, 0x800, RZ ;  /* 0x0000080073737810 */ /* 0x000fe20007ffe0ff */
[----:B------:R-:W-:Y:S06]  /*4790*/  BRA.U UP0, `(.L_x_3) ;  /* 0xffffffed00b07547 */ /* 0x000fec000b83ffff */
[----:B------:R-:W0:Y:S01]  /*47a0*/  LDC R31, c[0x0][0x39c] ;  /* 0x0000e700ff1f7b82 */ /* 0x000e220000000800 */
[----:B------:R-:W1:Y:S01]  /*47b0*/  LDCU.64 UR6, c[0x0][0x390] ;  /* 0x00007200ff0677ac */ /* 0x000e620008000a00 */
[----:B------:R-:W-:Y:S01]  /*47c0*/  LEA R29, P0, R3, R0, 0x3 ;  /* 0x00000000031d7211 */ /* 0x000fe200078018ff */
[----:B------:R-:W-:Y:S01]  /*47d0*/  HFMA2 R3, -RZ, RZ, 0, 0 ;  /* 0x00000000ff037431 */ /* 0x000fe200000001ff */
[----:B------:R-:W-:Y:S01]  /*47e0*/  LEA R2, R2, UR4, 0x3 ;  /* 0x0000000402027c11 */ /* 0x000fe2000f8e18ff */
[----:B------:R-:W2:Y:S01]  /*47f0*/  LDCU UR4, c[0x0][0x3a4] ;  /* 0x00007480ff0477ac */ /* 0x000ea20008000800 */
[----:B------:R-:W-:Y:S01]  /*4800*/  LEA.HI.X.SX32 R28, R0, RZ, 0x1, P0 ;  /* 0x000000ff001c7211 */ /* 0x000fe200000f0eff */
[----:B------:R-:W3:Y:S01]  /*4810*/  LDCU UR5, c[0x0][0x3a8] ;  /* 0x00007500ff0577ac */ /* 0x000ee20008000800 */
[----:B0-----:R-:W-:-:S03]  /*4820*/  SHF.R.S32.HI R0, RZ, 0x1f, R31 ;  /* 0x0000001fff007819 */ /* 0x001fc6000001141f */
[-C--:B------:R-:W-:Y:S02]  /*4830*/  IMAD R28, R28, R31.reuse, RZ ;  /* 0x0000001f1c1c7224 */ /* 0x080fe400078e02ff */
[----:B------:R-:W-:-:S04]  /*4840*/  IMAD.WIDE.U32 R2, R29, R31, R2 ;  /* 0x0000001f1d027225 */ /* 0x000fc800078e0002 */
[----:B------:R-:W-:Y:S01]  /*4850*/  IMAD R29, R0, R29, R28 ;  /* 0x0000001d001d7224 */ /* 0x000fe200078e021c */
[----:B-1----:R-:W-:-:S04]  /*4860*/  LEA R28, P0, R2, UR6, 0x2 ;  /* 0x00000006021c7c11 */ /* 0x002fc8000f8010ff */
[----:B------:R-:W-:-:S04]  /*4870*/  IADD3 R3, PT, PT, R3, R29, RZ ;  /* 0x0000001d03037210 */ /* 0x000fc80007ffe0ff */
[----:B------:R-:W-:-:S05]  /*4880*/  LEA.HI.X R29, R2, UR7, R3, 0x2, P0 ;  /* 0x00000007021d7c11 */ /* 0x000fca00080f1403 */
[----:B------:R-:W3:Y:S04]  /*4890*/  LDG.E R3, desc[UR10][R28.64+0x8] ;  /* 0x0000080a1c037981 */ /* 0x000ee8000c1e1900 */
[----:B------:R-:W4:Y:S04]  /*48a0*/  LDG.E R0, desc[UR10][R28.64] ;  /* 0x0000000a1c007981 */ /* 0x000f28000c1e1900 */
[----:B------:R-:W5:Y:S04]  /*48b0*/  LDG.E R2, desc[UR10][R28.64+0x4] ;  /* 0x0000040a1c027981 */ /* 0x000f68000c1e1900 */
[----:B------:R-:W5:Y:S04]  /*48c0*/  LDG.E R32, desc[UR10][R28.64+0xc] ;  /* 0x00000c0a1c207981 */ /* 0x000f68000c1e1900 */
[----:B------:R-:W5:Y:S04]  /*48d0*/  LDG.E R34, desc[UR10][R28.64+0x10] ;  /* 0x0000100a1c227981 */ /* 0x000f68000c1e1900 */
[----:B------:R-:W5:Y:S04]  /*48e0*/  LDG.E R36, desc[UR10][R28.64+0x14] ;  /* 0x0000140a1c247981 */ /* 0x000f68000c1e1900 */
[----:B------:R-:W5:Y:S04]  /*48f0*/  LDG.E R38, desc[UR10][R28.64+0x18] ;  /* 0x0000180a1c267981 */ /* 0x000f68000c1e1900 */
[----:B------:R-:W5:Y:S01]  /*4900*/  LDG.E R39, desc[UR10][R28.64+0x1c] ;  /* 0x00001c0a1c277981 */ /* 0x000f62000c1e1900 */
[----:B--2---:R-:W-:Y:S01]  /*4910*/  FMUL R30, R89, UR4 ;  /* 0x00000004591e7c20 */ /* 0x004fe20008400000 */
[----:B------:R-:W-:Y:S01]  /*4920*/  FMUL R85, R85, UR4 ;  /* 0x0000000455557c20 */ /* 0x000fe20008400000 */
[----:B------:R-:W-:Y:S01]  /*4930*/  FMUL R87, R87, UR4 ;  /* 0x0000000457577c20 */ /* 0x000fe20008400000 */
[----:B------:R-:W-:Y:S01]  /*4940*/  FMUL R35, R88, UR4 ;  /* 0x0000000458237c20 */ /* 0x000fe20008400000 */
[----:B------:R-:W-:Y:S01]  /*4950*/  FMUL R91, R91, UR4 ;  /* 0x000000045b5b7c20 */ /* 0x000fe20008400000 */
[----:B------:R-:W-:Y:S01]  /*4960*/  FMUL R93, R93, UR4 ;  /* 0x000000045d5d7c20 */ /* 0x000fe20008400000 */
[----:B------:R-:W-:Y:S01]  /*4970*/  FMUL R92, R92, UR4 ;  /* 0x000000045c5c7c20 */ /* 0x000fe20008400000 */
[----:B---3--:R-:W-:Y:S01]  /*4980*/  FFMA R33, R3, UR5, R30 ;  /* 0x0000000503217c23 */ /* 0x008fe2000800001e */
[----:B------:R-:W-:Y:S01]  /*4990*/  FMUL R3, R90, UR4 ;  /* 0x000000045a037c20 */ /* 0x000fe20008400000 */
[----:B----4-:R-:W-:Y:S01]  /*49a0*/  FFMA R85, R0, UR5, R85 ;  /* 0x0000000500557c23 */ /* 0x010fe20008000055 */
[----:B-----5:R-:W-:Y:S01]  /*49b0*/  FFMA R87, R2, UR5, R87 ;  /* 0x0000000502577c23 */ /* 0x020fe20008000057 */
[----:B------:R-:W-:Y:S01]  /*49c0*/  FFMA R35, R32, UR5, R35 ;  /* 0x0000000520237c23 */ /* 0x000fe20008000023 */
[----:B------:R-:W-:Y:S01]  /*49d0*/  FFMA R91, R34, UR5, R91 ;  /* 0x00000005225b7c23 */ /* 0x000fe2000800005b */
[----:B------:R-:W-:Y:S01]  /*49e0*/  FFMA R37, R36, UR5, R3 ;  /* 0x0000000524257c23 */ /* 0x000fe20008000003 */
[----:B------:R-:W-:-:S04]  /*49f0*/  IMAD.WIDE R2, R31, 0x4, R28 ;  /* 0x000000041f027825 */ /* 0x000fc800078e021c */
[----:B------:R-:W-:Y:S01]  /*4a00*/  FFMA R93, R38, UR5, R93 ;  /* 0x00000005265d7c23 */ /* 0x000fe2000800005d */
[----:B------:R-:W-:Y:S01]  /*4a10*/  FFMA R39, R39, UR5, R92 ;  /* 0x0000000527277c23 */ /* 0x000fe2000800005c */
[----:B------:R-:W-:Y:S04]  /*4a20*/  STG.E desc[UR10][R28.64], R85 ;  /* 0x000000551c007986 */ /* 0x000fe8000c10190a */
[----:B------:R-:W-:Y:S04]  /*4a30*/  STG.E desc[UR10][R28.64+0x4], R87 ;  /* 0x000004571c007986 */ /* 0x000fe8000c10190a */
[----:B------:R-:W-:Y:S04]  /*4a40*/  STG.E desc[UR10][R28.64+0x8], R33 ;  /* 0x000008211c007986 */ /* 0x000fe8000c10190a */
[----:B------:R-:W-:Y:S04]  /*4a50*/  STG.E desc[UR10][R28.64+0xc], R35 ;  /* 0x00000c231c007986 */ /* 0x000fe8000c10190a */
[----:B------:R-:W-:Y:S04]  /*4a60*/  STG.E desc[UR10][R28.64+0x10], R91 ;  /* 0x0000105b1c007986 */ /* 0x000fe8000c10190a */
[----:B------:R-:W-:Y:S04]  /*4a70*/  STG.E desc[UR10][R28.64+0x14], R37 ;  /* 0x000014251c007986 */ /* 0x000fe8000c10190a */
[----:B------:R-:W-:Y:S04]  /*4a80*/  STG.E desc[UR10][R28.64+0x18], R93 ;  /* 0x0000185d1c007986 */ /* 0x000fe8000c10190a */
[----:B------:R0:W-:Y:S04]  /*4a90*/  STG.E desc[UR10][R28.64+0x1c], R39 ;  /* 0x00001c271c007986 */ /* 0x0001e8000c10190a */
[----:B------:R-:W2:Y:S04]  /*4aa0*/  LDG.E R34, desc[UR10][R2.64+0xc] ;  /* 0x00000c0a02227981 */ /* 0x000ea8000c1e1900 */
[----:B------:R-:W3:Y:S04]  /*4ab0*/  LDG.E R0, desc[UR10][R2.64] ;  /* 0x0000000a02007981 */ /* 0x000ee8000c1e1900 */
[----:B------:R-:W4:Y:S04]  /*4ac0*/  LDG.E R30, desc[UR10][R2.64+0x4] ;  /* 0x0000040a021e7981 */ /* 0x000f28000c1e1900 */
[----:B------:R-:W5:Y:S04]  /*4ad0*/  LDG.E R32, desc[UR10][R2.64+0x8] ;  /* 0x0000080a02207981 */ /* 0x000f68000c1e1900 */
[----:B------:R-:W5:Y:S04]  /*4ae0*/  LDG.E R36, desc[UR10][R2.64+0x10] ;  /* 0x0000100a02247981 */ /* 0x000f68000c1e1900 */
[----:B------:R-:W5:Y:S04]  /*4af0*/  LDG.E R38, desc[UR10][R2.64+0x14] ;  /* 0x0000140a02267981 */ /* 0x000f68000c1e1900 */
[----:B------:R-:W5:Y:S04]  /*4b00*/  LDG.E R40, desc[UR10][R2.64+0x18] ;  /* 0x0000180a02287981 */ /* 0x000f68000c1e1900 */
[----:B------:R-:W5:Y:S01]  /*4b10*/  LDG.E R41, desc[UR10][R2.64+0x1c] ;  /* 0x00001c0a02297981 */ /* 0x000f62000c1e1900 */
[----:B0-----:R-:W-:Y:S01]  /*4b20*/  FMUL R29, R96, UR4 ;  /* 0x00000004601d7c20 */ /* 0x001fe20008400000 */
[----:B------:R-:W-:Y:S01]  /*4b30*/  FMUL R95, R95, UR4 ;  /* 0x000000045f5f7c20 */ /* 0x000fe20008400000 */
[----:B------:R-:W-:Y:S01]  /*4b40*/  FMUL R33, R94, UR4 ;  /* 0x000000045e217c20 */ /* 0x000fe20008400000 */
[----:B------:R-:W-:Y:S01]  /*4b50*/  FMUL R97, R97, UR4 ;  /* 0x0000000461617c20 */ /* 0x000fe20008400000 */
[----:B------:R-:W-:Y:S01]  /*4b60*/  FMUL R99, R99, UR4 ;  /* 0x0000000463637c20 */ /* 0x000fe20008400000 */
[----:B------:R-:W-:Y:S01]  /*4b70*/  FMUL R101, R101, UR4 ;  /* 0x0000000465657c20 */ /* 0x000fe20008400000 */
[----:B------:R-:W-:Y:S01]  /*4b80*/  FMUL R100, R100, UR4 ;  /* 0x0000000464647c20 */ /* 0x000fe20008400000 */
[----:B--2---:R-:W-:Y:S01]  /*4b90*/  FFMA R35, R34, UR5, R29 ;  /* 0x0000000522237c23 */ /* 0x004fe2000800001d */
[----:B------:R-:W-:Y:S01]  /*4ba0*/  FMUL R29, R98, UR4 ;  /* 0x00000004621d7c20 */ /* 0x000fe20008400000 */
[----:B---3--:R-:W-:Y:S01]  /*4bb0*/  FFMA R95, R0, UR5, R95 ;  /* 0x00000005005f7c23 */ /* 0x008fe2000800005f */
[----:B----4-:R-:W-:Y:S01]  /*4bc0*/  FFMA R33, R30, UR5, R33 ;  /* 0x000000051e217c23 */ /* 0x010fe20008000021 */
[----:B-----5:R-:W-:Y:S01]  /*4bd0*/  FFMA R97, R32, UR5, R97 ;  /* 0x0000000520617c23 */ /* 0x020fe20008000061 */
        /* <DEDUP_REMOVED lines=21> */
[----:B------:R-:W-:Y:S01]  /*4d30*/  FMUL R103, R103, UR4 ;  /* 0x0000000467677c20 */ /* 0x000fe20008400000 */
[----:B0-----:R-:W-:Y:S01]  /*4d40*/  FMUL R3, R104, UR4 ;  /* 0x0000000468037c20 */ /* 0x001fe20008400000 */
[----:B------:R-:W-:Y:S01]  /*4d50*/  FMUL R33, R102, UR4 ;  /* 0x0000000466217c20 */ /* 0x000fe20008400000 */
[----:B------:R-:W-:Y:S01]  /*4d60*/  FMUL R105, R105, UR4 ;  /* 0x0000000469697c20 */ /* 0x000fe20008400000 */
[----:B------:R-:W-:Y:S01]  /*4d70*/  FMUL R107, R107, UR4 ;  /* 0x000000046b6b7c20 */ /* 0x000fe20008400000 */
[----:B------:R-:W-:Y:S01]  /*4d80*/  FMUL R41, R110, UR4 ;  /* 0x000000046e297c20 */ /* 0x000fe20008400000 */
[----:B--2---:R-:W-:Y:S01]  /*4d90*/  FFMA R103, R0, UR5, R103 ;  /* 0x0000000500677c23 */ /* 0x004fe20008000067 */
[----:B------:R-:W-:Y:S01]  /*4da0*/  FMUL R0, R109, UR4 ;  /* 0x000000046d007c20 */ /* 0x000fe20008400000 */
[----:B---3--:R-:W-:Y:S01]  /*4db0*/  FFMA R35, R34, UR5, R3 ;  /* 0x0000000522237c23 */ /* 0x008fe20008000003 */
[----:B------:R-:W-:Y:S01]  /*4dc0*/  FMUL R3, R106, UR4 ;  /* 0x000000046a037c20 */ /* 0x000fe20008400000 */
        /* <DEDUP_REMOVED lines=10> */
[----:B------:R0:W-:Y:S04]  /*4e70*/  STG.E desc[UR10][R28.64+0xc], R35 ;  /* 0x00000c231c007986 */ /* 0x0001e8000c10190a */
        /* <DEDUP_REMOVED lines=8> */
[----:B0-----:R-:W5:Y:S04]  /*4f00*/  LDG.E R35, desc[UR10][R2.64+0x10] ;  /* 0x0000100a02237981 */ /* 0x001f68000c1e1900 */
[----:B------:R-:W5:Y:S04]  /*4f10*/  LDG.E R36, desc[UR10][R2.64+0x14] ;  /* 0x0000140a02247981 */ /* 0x000f68000c1e1900 */
[----:B------:R-:W5:Y:S04]  /*4f20*/  LDG.E R38, desc[UR10][R2.64+0x18] ;  /* 0x0000180a02267981 */ /* 0x000f68000c1e1900 */
[----:B------:R-:W5:Y:S01]  /*4f30*/  LDG.E R40, desc[UR10][R2.64+0x1c] ;  /* 0x00001c0a02287981 */ /* 0x000f62000c1e1900 */
[----:B------:R-:W-:Y:S01]  /*4f40*/  FMUL R13, R13, UR4 ;  /* 0x000000040d0d7c20 */ /* 0x000fe20008400000 */
[----:B------:R-:W-:Y:S01]  /*4f50*/  FMUL R33, R12, UR4 ;  /* 0x000000040c217c20 */ /* 0x000fe20008400000 */
[----:B------:R-:W-:Y:S01]  /*4f60*/  FMUL R15, R15, UR4 ;  /* 0x000000040f0f7c20 */ /* 0x000fe20008400000 */
[----:B-1----:R-:W-:Y:S01]  /*4f70*/  FMUL R29, R14, UR4 ;  /* 0x000000040e1d7c20 */ /* 0x002fe20008400000 */
[----:B------:R-:W-:Y:S01]  /*4f80*/  FMUL R19, R19, UR4 ;  /* 0x0000000413137c20 */ /* 0x000fe20008400000 */
[----:B------:R-:W-:Y:S01]  /*4f90*/  FMUL R37, R22, UR4 ;  /* 0x0000000416257c20 */ /* 0x000fe20008400000 */
[----:B--2---:R-:W-:Y:S01]  /*4fa0*/  FFMA R13, R0, UR5, R13 ;  /* 0x00000005000d7c23 */ /* 0x004fe2000800000d */
[----:B------:R-:W-:Y:S01]  /*4fb0*/  FMUL R0, R17, UR4 ;  /* 0x0000000411007c20 */ /* 0x000fe20008400000 */
[----:B------:R-:W-:Y:S01]  /*4fc0*/  FMUL R17, R16, UR4 ;  /* 0x0000000410117c20 */ /* 0x000fe20008400000 */
[----:B---3--:R-:W-:-:S02]  /*4fd0*/  FFMA R33, R30, UR5, R33 ;  /* 0x000000051e217c23 */ /* 0x008fc40008000021 */
[----:B------:R0:W-:Y:S01]  /*4fe0*/  STG.E desc[UR10][R2.64], R13 ;  /* 0x0000000d02007986 */ /* 0x0001e2000c10190a */
[----:B----4-:R-:W-:Y:S01]  /*4ff0*/  FFMA R15, R32, UR5, R15 ;  /* 0x00000005200f7c23 */ /* 0x010fe2000800000f */
[----:B-----5:R-:W-:Y:S01]  /*5000*/  FFMA R29, R34, UR5, R29 ;  /* 0x00000005221d7c23 */ /* 0x020fe2000800001d */
[----:B------:R-:W-:Y:S01]  /*5010*/  FFMA R35, R35, UR5, R0 ;  /* 0x0000000523237c23 */ /* 0x000fe20008000000 */
[----:B0-----:R-:W-:-:S04]  /*5020*/  IMAD.WIDE R12, R31, 0x4, R2 ;  /* 0x000000041f0c7825 */ /* 0x001fc800078e0202 */
[----:B------:R-:W-:Y:S01]  /*5030*/  FFMA R17, R36, UR5, R17 ;  /* 0x0000000524117c23 */ /* 0x000fe20008000011 */
[----:B------:R-:W-:Y:S01]  /*5040*/  FFMA R19, R38, UR5, R19 ;  /* 0x0000000526137c23 */ /* 0x000fe20008000013 */
[----:B------:R-:W-:Y:S01]  /*5050*/  FFMA R37, R40, UR5, R37 ;  /* 0x0000000528257c23 */ /* 0x000fe20008000025 */
[----:B------:R-:W-:Y:S04]  /*5060*/  STG.E desc[UR10][R2.64+0x4], R33 ;  /* 0x0000042102007986 */ /* 0x000fe8000c10190a */
[----:B------:R0:W-:Y:S04]  /*5070*/  STG.E desc[UR10][R2.64+0x8], R15 ;  /* 0x0000080f02007986 */ /* 0x0001e8000c10190a */
[----:B------:R1:W-:Y:S04]  /*5080*/  STG.E desc[UR10][R2.64+0xc], R29 ;  /* 0x00000c1d02007986 */ /* 0x0003e8000c10190a */
[----:B------:R-:W-:Y:S04]  /*5090*/  STG.E desc[UR10][R2.64+0x10], R35 ;  /* 0x0000102302007986 */ /* 0x000fe8000c10190a */
[----:B------:R-:W-:Y:S04]  /*50a0*/  STG.E desc[UR10][R2.64+0x14], R17 ;  /* 0x0000141102007986 */ /* 0x000fe8000c10190a */
[----:B------:R-:W-:Y:S04]  /*50b0*/  STG.E desc[UR10][R2.64+0x18], R19 ;  /* 0x0000181302007986 */ /* 0x000fe8000c10190a */
[----:B------:R2:W-:Y:S04]  /*50c0*/  STG.E desc[UR10][R2.64+0x1c], R37 ;  /* 0x00001c2502007986 */ /* 0x0005e8000c10190a */
[----:B------:R-:W3:Y:S04]  /*50d0*/  LDG.E R0, desc[UR10][R12.64] ;  /* 0x0000000a0c007981 */ /* 0x000ee8000c1e1900 */
[----:B------:R-:W4:Y:S04]  /*50e0*/  LDG.E R16, desc[UR10][R12.64+0xc] ;  /* 0x00000c0a0c107981 */ /* 0x000f28000c1e1900 */
[----:B------:R-:W5:Y:S04]  /*50f0*/  LDG.E R14, desc[UR10][R12.64+0x4] ;  /* 0x0000040a0c0e7981 */ /* 0x000f68000c1e1900 */
[----:B0-----:R-:W5:Y:S04]  /*5100*/  LDG.E R15, desc[UR10][R12.64+0x8] ;  /* 0x0000080a0c0f7981 */ /* 0x001f68000c1e1900 */
[----:B------:R-:W5:Y:S04]  /*5110*/  LDG.E R22, desc[UR10][R12.64+0x10] ;  /* 0x0000100a0c167981 */ /* 0x000f68000c1e1900 */
[----:B------:R-:W5:Y:S04]  /*5120*/  LDG.E R28, desc[UR10][R12.64+0x14] ;  /* 0x0000140a0c1c7981 */ /* 0x000f68000c1e1900 */
[----:B-1----:R-:W5:Y:S04]  /*5130*/  LDG.E R29, desc[UR10][R12.64+0x18] ;  /* 0x0000180a0c1d7981 */ /* 0x002f68000c1e1900 */
[----:B------:R-:W5:Y:S01]  /*5140*/  LDG.E R30, desc[UR10][R12.64+0x1c] ;  /* 0x00001c0a0c1e7981 */ /* 0x000f62000c1e1900 */
[----:B------:R-:W-:Y:S01]  /*5150*/  FMUL R57, R57, UR4 ;  /* 0x0000000439397c20 */ /* 0x000fe20008400000 */
[----:B--2---:R-:W-:Y:S01]  /*5160*/  FMUL R3, R20, UR4 ;  /* 0x0000000414037c20 */ /* 0x004fe20008400000 */
[----:B------:R-:W-:Y:S01]  /*5170*/  FMUL R27, R27, UR4 ;  /* 0x000000041b1b7c20 */ /* 0x000fe20008400000 */
[----:B------:R-:W-:Y:S01]  /*5180*/  FMUL R2, R25, UR4 ;  /* 0x0000000419027c20 */ /* 0x000fe20008400000 */
[----:B------:R-:W-:Y:S01]  /*5190*/  FMUL R23, R23, UR4 ;  /* 0x0000000417177c20 */ /* 0x000fe20008400000 */
[----:B---3--:R-:W-:Y:S01]  /*51a0*/  FFMA R57, R0, UR5, R57 ;  /* 0x0000000500397c23 */ /* 0x008fe20008000039 */
[----:B------:R-:W-:Y:S01]  /*51b0*/  FMUL R0, R21, UR4 ;  /* 0x0000000415007c20 */ /* 0x000fe20008400000 */
[----:B------:R-:W-:Y:S01]  /*51c0*/  FMUL R21, R24, UR4 ;  /* 0x0000000418157c20 */ /* 0x000fe20008400000 */
[----:B----4-:R-:W-:Y:S01]  /*51d0*/  FFMA R17, R16, UR5, R3 ;  /* 0x0000000510117c23 */ /* 0x010fe20008000003 */
[----:B------:R-:W-:Y:S01]  /*51e0*/  FMUL R3, R18, UR4 ;  /* 0x0000000412037c20 */ /* 0x000fe20008400000 */
        /* <DEDUP_REMOVED lines=11> */
[----:B------:R1:W-:Y:S04]  /*52a0*/  STG.E desc[UR10][R12.64+0x10], R23 ;  /* 0x000010170c007986 */ /* 0x0003e8000c10190a */
        /* <DEDUP_REMOVED lines=9> */
[----:B------:R-:W5:Y:S04]  /*5340*/  LDG.E R22, desc[UR10][R2.64+0x18] ;  /* 0x0000180a02167981 */ /* 0x000f68000c1e1900 */
[----:B-1----:R-:W5:Y:S01]  /*5350*/  LDG.E R23, desc[UR10][R2.64+0x1c] ;  /* 0x00001c0a02177981 */ /* 0x002f62000c1e1900 */
[----:B------:R-:W-:Y:S01]  /*5360*/  FMUL R9, R9, UR4 ;  /* 0x0000000409097c20 */ /* 0x000fe20008400000 */
[----:B------:R-:W-:Y:S01]  /*5370*/  FMUL R15, R10, UR4 ;  /* 0x000000040a0f7c20 */ /* 0x000fe20008400000 */
[----:B------:R-:W-:Y:S01]  /*5380*/  FMUL R11, R11, UR4 ;  /* 0x000000040b0b7c20 */ /* 0x000fe20008400000 */
[----:B------:R-:W-:Y:S01]  /*5390*/  FMUL R4, R4, UR4 ;  /* 0x0000000404047c20 */ /* 0x000fe20008400000 */
[----:B------:R-:W-:Y:S01]  /*53a0*/  FMUL R5, R5, UR4 ;  /* 0x0000000405057c20 */ /* 0x000fe20008400000 */
[----:B--2---:R-:W-:Y:S01]  /*53b0*/  FMUL R13, R6, UR4 ;  /* 0x00000004060d7c20 */ /* 0x004fe20008400000 */
[----:B------:R-:W-:Y:S01]  /*53c0*/  FMUL R19, R7, UR4 ;  /* 0x0000000407137c20 */ /* 0x000fe20008400000 */
        /* <DEDUP_REMOVED lines=9> */
[----:B------:R-:W-:Y:S01]  /*5460*/  FFMA R23, R23, UR5, R8 ;  /* 0x0000000517177c23 */ /* 0x000fe20008000008 */
[----:B------:R0:W-:Y:S04]  /*5470*/  STG.E desc[UR10][R2.64], R9 ;  /* 0x0000000902007986 */ /* 0x0001e8000c10190a */
[----:B------:R-:W-:Y:S04]  /*5480*/  STG.E desc[UR10][R2.64+0x4], R15 ;  /* 0x0000040f02007986 */ /* 0x000fe8000c10190a */
[----:B------:R1:W-:Y:S04]  /*5490*/  STG.E desc[UR10][R2.64+0x8], R11 ;  /* 0x0000080b02007986 */ /* 0x0003e8000c10190a */
[----:B------:R-:W-:Y:S04]  /*54a0*/  STG.E desc[UR10][R2.64+0xc], R17 ;  /* 0x00000c1102007986 */ /* 0x000fe8000c10190a */
[----:B------:R2:W-:Y:S04]  /*54b0*/  STG.E desc[UR10][R2.64+0x10], R7 ;  /* 0x0000100702007986 */ /* 0x0005e8000c10190a */
[----:B------:R-:W-:Y:S04]  /*54c0*/  STG.E desc[UR10][R2.64+0x14], R13 ;  /* 0x0000140d02007986 */ /* 0x000fe8000c10190a */
[----:B------:R-:W-:Y:S04]  /*54d0*/  STG.E desc[UR10][R2.64+0x18], R19 ;  /* 0x0000181302007986 */ /* 0x000fe8000c10190a */
[----:B------:R3:W-:Y:S04]  /*54e0*/  STG.E desc[UR10][R2.64+0x1c], R23 ;  /* 0x00001c1702007986 */ /* 0x0007e8000c10190a */
[----:B------:R-:W4:Y:S04]  /*54f0*/  LDG.E R0, desc[UR10][R4.64] ;  /* 0x0000000a04007981 */ /* 0x000f28000c1e1900 */
[----:B------:R-:W5:Y:S04]  /*5500*/  LDG.E R6, desc[UR10][R4.64+0x4] ;  /* 0x0000040a04067981 */ /* 0x000f68000c1e1900 */
[----:B------:R-:W5:Y:S04]  /*5510*/  LDG.E R8, desc[UR10][R4.64+0x8] ;  /* 0x0000080a04087981 */ /* 0x000f68000c1e1900 */
[----:B0-----:R-:W5:Y:S04]  /*5520*/  LDG.E R9, desc[UR10][R4.64+0xc] ;  /* 0x00000c0a04097981 */ /* 0x001f68000c1e1900 */
[----:B------:R-:W5:Y:S04]  /*5530*/  LDG.E R10, desc[UR10][R4.64+0x10] ;  /* 0x0000100a040a7981 */ /* 0x000f68000c1e1900 */
[----:B-1----:R-:W5:Y:S04]  /*5540*/  LDG.E R11, desc[UR10][R4.64+0x14] ;  /* 0x0000140a040b7981 */ /* 0x002f68000c1e1900 */
[----:B------:R-:W5:Y:S04]  /*5550*/  LDG.E R12, desc[UR10][R4.64+0x18] ;  /* 0x0000180a040c7981 */ /* 0x000f68000c1e1900 */
[----:B------:R-:W5:Y:S01]  /*5560*/  LDG.E R14, desc[UR10][R4.64+0x1c] ;  /* 0x00001c0a040e7981 */ /* 0x000f62000c1e1900 */
[----:B------:R-:W-:Y:S01]  /*5570*/  FMUL R59, R59, UR4 ;  /* 0x000000043b3b7c20 */ /* 0x000fe20008400000 */
[----:B--2---:R-:W-:Y:S01]  /*5580*/  FMUL R7, R26, UR4 ;  /* 0x000000041a077c20 */ /* 0x004fe20008400000 */
[----:B------:R-:W-:Y:S01]  /*5590*/  FMUL R61, R61, UR4 ;  /* 0x000000043d3d7c20 */ /* 0x000fe20008400000 */
[----:B------:R-:W-:Y:S01]  /*55a0*/  FMUL R56, R56, UR4 ;  /* 0x0000000438387c20 */ /* 0x000fe20008400000 */
[----:B------:R-:W-:Y:S01]  /*55b0*/  FMUL R63, R63, UR4 ;  /* 0x000000043f3f7c20 */ /* 0x000fe20008400000 */
[----:B------:R-:W-:Y:S01]  /*55c0*/  FMUL R58, R58, UR4 ;  /* 0x000000043a3a7c20 */ /* 0x000fe20008400000 */
[----:B------:R-:W-:Y:S01]  /*55d0*/  FMUL R65, R65, UR4 ;  /* 0x0000000441417c20 */ /* 0x000fe20008400000 */
[----:B---3--:R-:W-:Y:S01]  /*55e0*/  FMUL R3, R60, UR4 ;  /* 0x000000043c037c20 */ /* 0x008fe20008400000 */
[----:B----4-:R-:W-:Y:S01]  /*55f0*/  FFMA R59, R0, UR5, R59 ;  /* 0x00000005003b7c23 */ /* 0x010fe2000800003b */
[----:B-----5:R-:W-:Y:S01]  /*5600*/  FFMA R7, R6, UR5, R7 ;  /* 0x0000000506077c23 */ /* 0x020fe20008000007 */
[----:B------:R-:W-:Y:S01]  /*5610*/  FFMA R61, R8, UR5, R61 ;  /* 0x00000005083d7c23 */ /* 0x000fe2000800003d */
[----:B------:R-:W-:Y:S01]  /*5620*/  FFMA R9, R9, UR5, R56 ;  /* 0x0000000509097c23 */ /* 0x000fe20008000038 */
[----:B------:R-:W-:Y:S01]  /*5630*/  FFMA R63, R10, UR5, R63 ;  /* 0x000000050a3f7c23 */ /* 0x000fe2000800003f */
[----:B------:R-:W-:Y:S01]  /*5640*/  FFMA R11, R11, UR5, R58 ;  /* 0x000000050b0b7c23 */ /* 0x000fe2000800003a */
[----:B------:R-:W-:Y:S01]  /*5650*/  FFMA R65, R12, UR5, R65 ;  /* 0x000000050c417c23 */ /* 0x000fe20008000041 */
[----:B------:R-:W-:Y:S01]  /*5660*/  FFMA R13, R14, UR5, R3 ;  /* 0x000000050e0d7c23 */ /* 0x000fe20008000003 */
[----:B------:R-:W-:Y:S01]  /*5670*/  IMAD.WIDE R2, R31, 0x4, R4 ;  /* 0x000000041f027825 */ /* 0x000fe200078e0204 */
        /* <DEDUP_REMOVED lines=11> */
[----:B0-----:R-:W5:Y:S04]  /*5730*/  LDG.E R9, desc[UR10][R2.64+0xc] ;  /* 0x00000c0a02097981 */ /* 0x001f68000c1e1900 */
[----:B------:R-:W5:Y:S04]  /*5740*/  LDG.E R10, desc[UR10][R2.64+0x10] ;  /* 0x0000100a020a7981 */ /* 0x000f68000c1e1900 */
[----:B------:R-:W5:Y:S04]  /*5750*/  LDG.E R12, desc[UR10][R2.64+0x14] ;  /* 0x0000140a020c7981 */ /* 0x000f68000c1e1900 */
[----:B------:R-:W5:Y:S04]  /*5760*/  LDG.E R14, desc[UR10][R2.64+0x18] ;  /* 0x0000180a020e7981 */ /* 0x000f68000c1e1900 */
[----:B------:R-:W5:Y:S01]  /*5770*/  LDG.E R15, desc[UR10][R2.64+0x1c] ;  /* 0x00001c0a020f7981 */ /* 0x000f62000c1e1900 */
[----:B------:R-:W-:Y:S01]  /*5780*/  FMUL R67, R67, UR4 ;  /* 0x0000000443437c20 */ /* 0x000fe20008400000 */
[----:B------:R-:W-:Y:S01]  /*5790*/  FMUL R7, R62, UR4 ;  /* 0x000000043e077c20 */ /* 0x000fe20008400000 */
[----:B------:R-:W-:Y:S01]  /*57a0*/  FMUL R69, R69, UR4 ;  /* 0x0000000445457c20 */ /* 0x000fe20008400000 */
[----:B------:R-:W-:Y:S01]  /*57b0*/  FMUL R64, R64, UR4 ;  /* 0x0000000440407c20 */ /* 0x000fe20008400000 */
[----:B------:R-:W-:Y:S01]  /*57c0*/  FMUL R83, R83, UR4 ;  /* 0x0000000453537c20 */ /* 0x000fe20008400000 */
[----:B-1----:R-:W-:Y:S01]  /*57d0*/  FMUL R5, R86, UR4 ;  /* 0x0000000456057c20 */ /* 0x002fe20008400000 */
[----:B------:R-:W-:Y:S01]  /*57e0*/  FMUL R111, R111, UR4 ;  /* 0x000000046f6f7c20 */ /* 0x000fe20008400000 */
[----:B------:R-:W-:Y:S01]  /*57f0*/  FMUL R108, R108, UR4 ;  /* 0x000000046c6c7c20 */ /* 0x000fe20008400000 */
[----:B--2---:R-:W-:Y:S01]  /*5800*/  FFMA R67, R0, UR5, R67 ;  /* 0x0000000500437c23 */ /* 0x004fe20008000043 */
[----:B---3--:R-:W-:Y:S01]  /*5810*/  FFMA R7, R6, UR5, R7 ;  /* 0x0000000506077c23 */ /* 0x008fe20008000007 */
[----:B----4-:R-:W-:Y:S01]  /*5820*/  FFMA R69, R8, UR5, R69 ;  /* 0x0000000508457c23 */ /* 0x010fe20008000045 */
[----:B-----5:R-:W-:Y:S01]  /*5830*/  FFMA R9, R9, UR5, R64 ;  /* 0x0000000509097c23 */ /* 0x020fe20008000040 */
[----:B------:R-:W-:Y:S01]  /*5840*/  FFMA R83, R10, UR5, R83 ;  /* 0x000000050a537c23 */ /* 0x000fe20008000053 */
[----:B------:R-:W-:Y:S01]  /*5850*/  FFMA R5, R12, UR5, R5 ;  /* 0x000000050c057c23 */ /* 0x000fe20008000005 */
        /* <DEDUP_REMOVED lines=9> */
[----:B------:R-:W-:Y:S01]  /*58f0*/  STG.E desc[UR10][R2.64+0x1c], R15 ;  /* 0x00001c0f02007986 */ /* 0x000fe2000c10190a */
[----:B------:R-:W-:Y:S05]  /*5900*/  EXIT ;  /* 0x000000000000794d */ /* 0x000fea0003800000 */
.L_x_4:
[----:B------:R-:W-:-:S00]  /*5910*/  BRA `(.L_x_4) ;  /* 0xfffffffc00fc7947 */ /* 0x000fc0000383ffff */
[----:B------:R-:W-:-:S00]  /*5920*/  NOP ;  /* 0x0000000000007918 */ /* 0x000fc00000000000 */
        /* <DEDUP_REMOVED lines=13> */
.L_x_5:


//--------------------- .nv.shared._Z9matrixMulPKfS0_Pfiiiff --------------------------
	.section	.nv.shared._Z9matrixMulPKfS0_Pfiiiff,"aw",@nobits
	.sectionflags	@""
	.align	4
.nv.shared._Z9matrixMulPKfS0_Pfiiiff:
	.zero		17408


//--------------------- .nv.shared.reserved.0     --------------------------
	.section	.nv.shared.reserved.0,"aw",@nobits
	.weak		__nv_reservedSMEM_offset_0_alias
	.size		__nv_reservedSMEM_offset_0_alias, 0, 64
	.other		__nv_reservedSMEM_offset_0_alias,@"STO_CUDA_RESERVED_SHARED STV_DEFAULT"
__nv_reservedSMEM_offset_0_alias:
	.zero		0
	.zero		64


//--------------------- .nv.constant0._Z9matrixMulPKfS0_Pfiiiff --------------------------
	.section	.nv.constant0._Z9matrixMulPKfS0_Pfiiiff,"a",@progbits
	.sectionflags	@""
	.align	4
.nv.constant0._Z9matrixMulPKfS0_Pfiiiff:
	.zero		940


//--------------------- SYMBOLS --------------------------

	.type		.nv.reservedSmem.offset0,@object
	.size		.nv.reservedSmem.offset0,0x4
	.type		.nv.reservedSmem.cap,@object
	.size		.nv.reservedSmem.cap,0x4
